// auto-generated by cutlass_sweep.gemm — config: {"arch": "sm_90", "cluster_m": 1, "cluster_n": 1, "dtype": "bf16", "dtype_b": "bf16", "layout": "nt", "stages": 4, "tile_k": 32, "tile_m": 128, "tile_n": 256}
#include "cutlass/cutlass.h"
#include "cutlass/gemm/collective/collective_builder.hpp"
#include "cutlass/gemm/device/gemm_universal_adapter.h"
#include "cutlass/gemm/kernel/gemm_universal.hpp"
#include "cutlass/epilogue/collective/collective_builder.hpp"

using ElemA = cutlass::bfloat16_t;
using ElemB = cutlass::bfloat16_t;
using ElemCD = cutlass::bfloat16_t;
using Acc  = float;
using TileShape    = cute::Shape<cute::_128, cute::_256, cute::_32>;
using ClusterShape = cute::Shape<cute::_1, cute::_1, cute::_1>;

using CollectiveEpilogue = typename cutlass::epilogue::collective::CollectiveBuilder<
    cutlass::arch::Sm90, cutlass::arch::OpClassTensorOp,
    TileShape, ClusterShape,
    cutlass::epilogue::collective::EpilogueTileAuto,
    Acc, Acc,
    ElemCD, cutlass::layout::RowMajor, 128 / cutlass::sizeof_bits<ElemCD>::value,
    ElemCD, cutlass::layout::RowMajor, 128 / cutlass::sizeof_bits<ElemCD>::value,
    cutlass::epilogue::collective::EpilogueScheduleAuto
  >::CollectiveOp;

using CollectiveMainloop = typename cutlass::gemm::collective::CollectiveBuilder<
    cutlass::arch::Sm90, cutlass::arch::OpClassTensorOp,
    ElemA, cutlass::layout::RowMajor, 128 / cutlass::sizeof_bits<ElemA>::value,
    ElemB, cutlass::layout::ColumnMajor, 128 / cutlass::sizeof_bits<ElemB>::value,
    Acc,
    TileShape, ClusterShape,
    cutlass::gemm::collective::StageCount<4>,
    cutlass::gemm::collective::KernelScheduleAuto
  >::CollectiveOp;

using GemmKernel = cutlass::gemm::kernel::GemmUniversal<
    cute::Shape<int,int,int,int>,
    CollectiveMainloop,
    CollectiveEpilogue
>;
using Gemm = cutlass::gemm::device::GemmUniversalAdapter<GemmKernel>;

// Force the device kernel symbol into the cubin without needing a host main.
auto* _anchor = &cutlass::device_kernel<GemmKernel>;


// ===== COMPILED SASS (sm_90a) =====

	.target	sm_90a

	.elftype	@"ET_EXEC"


//--------------------- .note.nv.tkinfo           --------------------------
	.section	.note.nv.tkinfo,"",@"SHT_NOTE"
	.sectionflags	@"SHF_NOTE_NV_TKINFO"
	.tkinfo
        /*0018*/ 	.word	0x00000002
        /*0030*/ 	.string	""
        /*0030*/ 	.string	"ptxas"
        /*0030*/ 	.string	"Cuda compilation tools, release 13.0, V13.0.88"
        /*0030*/ 	.string	"Build cuda_13.0.r13.0/compiler.36424714_0"
        /*0030*/ 	.string	"-arch sm_90a -m 64 "



//--------------------- .note.nv.cuinfo           --------------------------
	.section	.note.nv.cuinfo,"",@"SHT_NOTE"
	.sectionflags	@"SHF_NOTE_NV_CUINFO"
        /*0018*/ 	.short	0x0002
        /*001a*/ 	.short	0x005a
        /*001c*/ 	.short	0x0082
	.zero		2


//--------------------- .nv.info                  --------------------------
	.section	.nv.info,"",@"SHT_CUDA_INFO"
	.align	4


	//----- nvinfo : EIATTR_REGCOUNT
	.align		4
        /*0000*/ 	.byte	0x04, 0x2f
        /*0002*/ 	.short	(.L_15 - .L_14)
	.align		4
.L_14:
        /*0004*/ 	.word	index@(_ZN7cutlass13device_kernelINS_4gemm6kernel13GemmUniversalIN4cute5tupleIJiiiiEEENS1_10collective13CollectiveMmaINS1_34MainloopSm90TmaGmmaWarpSpecializedILi4ENS5_IJNS4_1CILi1EEESB_SB_EEENS1_35KernelTmaWarpSpecializedCooperativeEEENS5_IJNSA_ILi128EEENSA_ILi256EEENSA_ILi32EEEEEENS_10bfloat16_tENS5_IJlSB_lEEESJ_SK_NS4_8TiledMMAINS4_8MMA_AtomIJNS4_4SM904GMMA28MMA_64x256x16_F32BF16BF16_SSILNSO_5MajorE0ELSQ_0ELNSO_7ScaleInE1ELSR_1EEEEEENS4_6LayoutINS5_IJNSA_ILi2EEESB_SB_EEENS5_IJSB_NSA_ILi0EEESX_EEEEENS5_IJNS4_10UnderscoreES10_S10_EEEEENS4_13SM90_TMA_LOADENS4_14ComposedLayoutINS4_7SwizzleILi2ELi4ELi3EEENS4_18smem_ptr_flag_bitsILi16EEENSU_INS5_IJNSA_ILi8EEESH_EEENS5_IJSH_SB_EEEEEEEvNS4_8identityES13_S1D_vS1E_EENS_8epilogue10collective6detail29Sm90TmaWarpSpecializedAdapterINS1H_15DefaultEpilogueISJ_SK_SK_NS1G_6thread17LinearCombinationISJ_Li1EffLNS1L_9ScaleType4KindE0ELNS_15FloatRoundStyleE2ESJ_EENS1_15EpilogueDefaultEEEEEvvEEEEvNT_6ParamsE)
        /*0008*/ 	.word	0x000000a8


	//----- nvinfo : EIATTR_FRAME_SIZE
	.align		4
.L_15:
        /*000c*/ 	.byte	0x04, 0x11
        /*000e*/ 	.short	(.L_17 - .L_16)
	.align		4
.L_16:
        /*0010*/ 	.word	index@(_ZN7cutlass13device_kernelINS_4gemm6kernel13GemmUniversalIN4cute5tupleIJiiiiEEENS1_10collective13CollectiveMmaINS1_34MainloopSm90TmaGmmaWarpSpecializedILi4ENS5_IJNS4_1CILi1EEESB_SB_EEENS1_35KernelTmaWarpSpecializedCooperativeEEENS5_IJNSA_ILi128EEENSA_ILi256EEENSA_ILi32EEEEEENS_10bfloat16_tENS5_IJlSB_lEEESJ_SK_NS4_8TiledMMAINS4_8MMA_AtomIJNS4_4SM904GMMA28MMA_64x256x16_F32BF16BF16_SSILNSO_5MajorE0ELSQ_0ELNSO_7ScaleInE1ELSR_1EEEEEENS4_6LayoutINS5_IJNSA_ILi2EEESB_SB_EEENS5_IJSB_NSA_ILi0EEESX_EEEEENS5_IJNS4_10UnderscoreES10_S10_EEEEENS4_13SM90_TMA_LOADENS4_14ComposedLayoutINS4_7SwizzleILi2ELi4ELi3EEENS4_18smem_ptr_flag_bitsILi16EEENSU_INS5_IJNSA_ILi8EEESH_EEENS5_IJSH_SB_EEEEEEEvNS4_8identityES13_S1D_vS1E_EENS_8epilogue10collective6detail29Sm90TmaWarpSpecializedAdapterINS1H_15DefaultEpilogueISJ_SK_SK_NS1G_6thread17LinearCombinationISJ_Li1EffLNS1L_9ScaleType4KindE0ELNS_15FloatRoundStyleE2ESJ_EENS1_15EpilogueDefaultEEEEEvvEEEEvNT_6ParamsE)
        /*0014*/ 	.word	0x00000000


	//----- nvinfo : EIATTR_MIN_STACK_SIZE
	.align		4
.L_17:
        /*0018*/ 	.byte	0x04, 0x12
        /*001a*/ 	.short	(.L_19 - .L_18)
	.align		4
.L_18:
        /*001c*/ 	.word	index@(_ZN7cutlass13device_kernelINS_4gemm6kernel13GemmUniversalIN4cute5tupleIJiiiiEEENS1_10collective13CollectiveMmaINS1_34MainloopSm90TmaGmmaWarpSpecializedILi4ENS5_IJNS4_1CILi1EEESB_SB_EEENS1_35KernelTmaWarpSpecializedCooperativeEEENS5_IJNSA_ILi128EEENSA_ILi256EEENSA_ILi32EEEEEENS_10bfloat16_tENS5_IJlSB_lEEESJ_SK_NS4_8TiledMMAINS4_8MMA_AtomIJNS4_4SM904GMMA28MMA_64x256x16_F32BF16BF16_SSILNSO_5MajorE0ELSQ_0ELNSO_7ScaleInE1ELSR_1EEEEEENS4_6LayoutINS5_IJNSA_ILi2EEESB_SB_EEENS5_IJSB_NSA_ILi0EEESX_EEEEENS5_IJNS4_10UnderscoreES10_S10_EEEEENS4_13SM90_TMA_LOADENS4_14ComposedLayoutINS4_7SwizzleILi2ELi4ELi3EEENS4_18smem_ptr_flag_bitsILi16EEENSU_INS5_IJNSA_ILi8EEESH_EEENS5_IJSH_SB_EEEEEEEvNS4_8identityES13_S1D_vS1E_EENS_8epilogue10collective6detail29Sm90TmaWarpSpecializedAdapterINS1H_15DefaultEpilogueISJ_SK_SK_NS1G_6thread17LinearCombinationISJ_Li1EffLNS1L_9ScaleType4KindE0ELNS_15FloatRoundStyleE2ESJ_EENS1_15EpilogueDefaultEEEEEvvEEEEvNT_6ParamsE)
        /*0020*/ 	.word	0x00000000
.L_19:


//--------------------- .nv.compat                --------------------------
	.section	.nv.compat,"",@"SHT_CUDA_COMPAT_INFO"
	.align	4
        /*0000*/ 	.byte	0x02, 0x09, 0x01, 0x00, 0x02, 0x02, 0x04, 0x00, 0x02, 0x05, 0x05, 0x00, 0x03, 0x07, 0x01, 0x01
        /*0010*/ 	.byte	0x02, 0x03, 0x01, 0x00, 0x02, 0x06, 0x01, 0x00, 0x04, 0x0b, 0x08, 0x00, 0x00, 0x00, 0x00, 0x00
        /*0020*/ 	.byte	0x00, 0x00, 0x00, 0x00


//--------------------- .nv.info._ZN7cutlass13device_kernelINS_4gemm6kernel13GemmUniversalIN4cute5tupleIJiiiiEEENS1_10collective13CollectiveMmaINS1_34MainloopSm90TmaGmmaWarpSpecializedILi4ENS5_IJNS4_1CILi1EEESB_SB_EEENS1_35KernelTmaWarpSpecializedCooperativeEEENS5_IJNSA_ILi128EEENSA_ILi256EEENSA_ILi32EEEEEENS_10bfloat16_tENS5_IJlSB_lEEESJ_SK_NS4_8TiledMMAINS4_8MMA_AtomIJNS4_4SM904GMMA28MMA_64x256x16_F32BF16BF16_SSILNSO_5MajorE0ELSQ_0ELNSO_7ScaleInE1ELSR_1EEEEEENS4_6LayoutINS5_IJNSA_ILi2EEESB_SB_EEENS5_IJSB_NSA_ILi0EEESX_EEEEENS5_IJNS4_10UnderscoreES10_S10_EEEEENS4_13SM90_TMA_LOADENS4_14ComposedLayoutINS4_7SwizzleILi2ELi4ELi3EEENS4_18smem_ptr_flag_bitsILi16EEENSU_INS5_IJNSA_ILi8EEESH_EEENS5_IJSH_SB_EEEEEEEvNS4_8identityES13_S1D_vS1E_EENS_8epilogue10collective6detail29Sm90TmaWarpSpecializedAdapterINS1H_15DefaultEpilogueISJ_SK_SK_NS1G_6thread17LinearCombinationISJ_Li1EffLNS1L_9ScaleType4KindE0ELNS_15FloatRoundStyleE2ESJ_EENS1_15EpilogueDefaultEEEEEvvEEEEvNT_6ParamsE --------------------------
	.section	.nv.info._ZN7cutlass13device_kernelINS_4gemm6kernel13GemmUniversalIN4cute5tupleIJiiiiEEENS1_10collective13CollectiveMmaINS1_34MainloopSm90TmaGmmaWarpSpecializedILi4ENS5_IJNS4_1CILi1EEESB_SB_EEENS1_35KernelTmaWarpSpecializedCooperativeEEENS5_IJNSA_ILi128EEENSA_ILi256EEENSA_ILi32EEEEEENS_10bfloat16_tENS5_IJlSB_lEEESJ_SK_NS4_8TiledMMAINS4_8MMA_AtomIJNS4_4SM904GMMA28MMA_64x256x16_F32BF16BF16_SSILNSO_5MajorE0ELSQ_0ELNSO_7ScaleInE1ELSR_1EEEEEENS4_6LayoutINS5_IJNSA_ILi2EEESB_SB_EEENS5_IJSB_NSA_ILi0EEESX_EEEEENS5_IJNS4_10UnderscoreES10_S10_EEEEENS4_13SM90_TMA_LOADENS4_14ComposedLayoutINS4_7SwizzleILi2ELi4ELi3EEENS4_18smem_ptr_flag_bitsILi16EEENSU_INS5_IJNSA_ILi8EEESH_EEENS5_IJSH_SB_EEEEEEEvNS4_8identityES13_S1D_vS1E_EENS_8epilogue10collective6detail29Sm90TmaWarpSpecializedAdapterINS1H_15DefaultEpilogueISJ_SK_SK_NS1G_6thread17LinearCombinationISJ_Li1EffLNS1L_9ScaleType4KindE0ELNS_15FloatRoundStyleE2ESJ_EENS1_15EpilogueDefaultEEEEEvvEEEEvNT_6ParamsE,"",@"SHT_CUDA_INFO"
	.sectionflags	@""
	.align	4


	//----- nvinfo : EIATTR_CUDA_API_VERSION
	.align		4
        /*0000*/ 	.byte	0x04, 0x37
        /*0002*/ 	.short	(.L_21 - .L_20)
.L_20:
        /*0004*/ 	.word	0x00000082


	//----- nvinfo : EIATTR_KPARAM_INFO
	.align		4
.L_21:
        /*0008*/ 	.byte	0x04, 0x17
        /*000a*/ 	.short	(.L_23 - .L_22)
.L_22:
        /*000c*/ 	.word	0x00000000
        /*0010*/ 	.short	0x0000
        /*0012*/ 	.short	0x0070
        /*0014*/ 	.byte	0x00, 0xf0, 0x01, 0x10


	//----- nvinfo : EIATTR_SPARSE_MMA_MASK
	.align		4
.L_23:
        /*0018*/ 	.byte	0x03, 0x50
        /*001a*/ 	.short	0x0000


	//----- nvinfo : EIATTR_MAXREG_COUNT
	.align		4
        /*001c*/ 	.byte	0x03, 0x1b
        /*001e*/ 	.short	0x00a8


	//----- nvinfo : EIATTR_NUM_BARRIERS
	.align		4
        /*0020*/ 	.byte	0x02, 0x4c
        /*0022*/ 	.byte	0x01
	.zero		1


	//----- nvinfo : EIATTR_EXTERNS
	.align		4
        /*0024*/ 	.byte	0x04, 0x0f
        /*0026*/ 	.short	(.L_25 - .L_24)


	//   ....[0]....
	.align		4
.L_24:
        /*0028*/ 	.word	index@(__assertfail)


	//----- nvinfo : EIATTR_MERCURY_ISA_VERSION
	.align		4
.L_25:
        /*002c*/ 	.byte	0x03, 0x5f
        /*002e*/ 	.short	0x0101


	//----- nvinfo : EIATTR_INT_WARP_WIDE_INSTR_OFFSETS
	.align		4
        /*0030*/ 	.byte	0x04, 0x31
        /*0032*/ 	.short	(.L_27 - .L_26)


	//   ....[0]....
.L_26:
        /*0034*/ 	.word	0x000003b0


	//   ....[1]....
        /*0038*/ 	.word	0x000003e0


	//   ....[2]....
        /*003c*/ 	.word	0x000004c0


	//----- nvinfo : EIATTR_COOP_GROUP_MASK_REGIDS
	.align		4
.L_27:
        /*0040*/ 	.byte	0x04, 0x29
        /*0042*/ 	.short	(.L_29 - .L_28)


	//   ....[0]....
.L_28:
        /*0044*/ 	.word	0xffffffff


	//   ....[1]....
        /*0048*/ 	.word	0xffffffff


	//   ....[2]....
        /*004c*/ 	.word	0xffffffff


	//   ....[3]....
        /*0050*/ 	.word	0xffffffff


	//   ....[4]....
        /*0054*/ 	.word	0xffffffff


	//----- nvinfo : EIATTR_COOP_GROUP_INSTR_OFFSETS
	.align		4
.L_29:
        /*0058*/ 	.byte	0x04, 0x28
        /*005a*/ 	.short	(.L_31 - .L_30)


	//   ....[0]....
.L_30:
        /*005c*/ 	.word	0x00000060


	//   ....[1]....
        /*0060*/ 	.word	0x00000070


	//   ....[2]....
        /*0064*/ 	.word	0x00000130


	//   ....[3]....
        /*0068*/ 	.word	0x000002c0


	//   ....[4]....
        /*006c*/ 	.word	0x00000f70


	//----- nvinfo : EIATTR_REG_RECONFIG
	.align		4
.L_31:
        /*0070*/ 	.byte	0x01, 0x54
	.zero		2


	//----- nvinfo : EIATTR_SYSCALL_OFFSETS
	.align		4
        /*0074*/ 	.byte	0x04, 0x46
        /*0076*/ 	.short	(.L_33 - .L_32)


	//   ....[0]....
.L_32:
        /*0078*/ 	.word	0x00001130


	//----- nvinfo : EIATTR_MBARRIER_INSTR_OFFSETS
	.align		4
.L_33:
        /*007c*/ 	.byte	0x04, 0x39
        /*007e*/ 	.short	(.L_35 - .L_34)


	//   ....[0]....
.L_34:
        /*0080*/ 	.word	0x00000230
        /*0084*/ 	.word	0x000000ff
        /*0088*/ 	.word	0x00000000
        /*008c*/ 	.short	0x0100
        /*008e*/ 	.byte	0x08
	.zero		1


	//   ....[1]....
        /*0090*/ 	.word	0x00000240
        /*0094*/ 	.word	0x000000ff
        /*0098*/ 	.word	0x00000020
        /*009c*/ 	.short	0x0100
        /*009e*/ 	.byte	0x08
	.zero		1


	//   ....[2]....
        /*00a0*/ 	.word	0x00000250
        /*00a4*/ 	.word	0x000000ff
        /*00a8*/ 	.word	0x00000008
        /*00ac*/ 	.short	0x0100
        /*00ae*/ 	.byte	0x08
	.zero		1


	//   ....[3]....
        /*00b0*/ 	.word	0x00000260
        /*00b4*/ 	.word	0x000000ff
        /*00b8*/ 	.word	0x00000028
        /*00bc*/ 	.short	0x0100
        /*00be*/ 	.byte	0x08
	.zero		1


	//   ....[4]....
        /*00c0*/ 	.word	0x00000270
        /*00c4*/ 	.word	0x000000ff
        /*00c8*/ 	.word	0x00000010
        /*00cc*/ 	.short	0x0100
        /*00ce*/ 	.byte	0x08
	.zero		1


	//   ....[5]....
        /*00d0*/ 	.word	0x00000280
        /*00d4*/ 	.word	0x000000ff
        /*00d8*/ 	.word	0x00000030
        /*00dc*/ 	.short	0x0100
        /*00de*/ 	.byte	0x08
	.zero		1


	//   ....[6]....
        /*00e0*/ 	.word	0x00000290
        /*00e4*/ 	.word	0x000000ff
        /*00e8*/ 	.word	0x00000018
        /*00ec*/ 	.short	0x0100
        /*00ee*/ 	.byte	0x08
	.zero		1


	//   ....[7]....
        /*00f0*/ 	.word	0x000002a0
        /*00f4*/ 	.word	0x000000ff
        /*00f8*/ 	.word	0x00000038
        /*00fc*/ 	.short	0x0100
        /*00fe*/ 	.byte	0x08
	.zero		1


	//   ....[8]....
        /*0100*/ 	.word	0x00000530
        /*0104*/ 	.word	0x000000ff
        /*0108*/ 	.word	0x00000050
        /*010c*/ 	.short	0x0100
        /*010e*/ 	.byte	0x06
	.zero		1


	//   ....[9]....
        /*0110*/ 	.word	0x00000590
        /*0114*/ 	.word	0x000000ff
        /*0118*/ 	.word	0x00000058
        /*011c*/ 	.short	0x0100
        /*011e*/ 	.byte	0x06
	.zero		1


	//   ....[10]....
        /*0120*/ 	.word	0x000011b0
        /*0124*/ 	.word	0x00000003
        /*0128*/ 	.word	0x00000000
        /*012c*/ 	.short	0x010a
        /*012e*/ 	.byte	0x3f
	.zero		1


	//   ....[11]....
        /*0130*/ 	.word	0x000011f0
        /*0134*/ 	.word	0x00000003
        /*0138*/ 	.word	0x00000000
        /*013c*/ 	.short	0x010a
        /*013e*/ 	.byte	0x3f
	.zero		1


	//   ....[12]....
        /*0140*/ 	.word	0x000014a0
        /*0144*/ 	.word	0x000000ff
        /*0148*/ 	.word	0x00000000
        /*014c*/ 	.short	0x010a
        /*014e*/ 	.byte	0x04
	.zero		1


	//   ....[13]....
        /*0150*/ 	.word	0x000014e0
        /*0154*/ 	.word	0x000000ff
        /*0158*/ 	.word	0x00000000
        /*015c*/ 	.short	0x010a
        /*015e*/ 	.byte	0x04
	.zero		1


	//   ....[14]....
        /*0160*/ 	.word	0x00001650
        /*0164*/ 	.word	0x000000ff
        /*0168*/ 	.word	0x00000000
        /*016c*/ 	.short	0x0101
        /*016e*/ 	.byte	0x04
	.zero		1


	//   ....[15]....
        /*0170*/ 	.word	0x00001830
        /*0174*/ 	.word	0x000000ff
        /*0178*/ 	.word	0x00000000
        /*017c*/ 	.short	0x0101
        /*017e*/ 	.byte	0x04
	.zero		1


	//   ....[16]....
        /*0180*/ 	.word	0x0000a6b0
        /*0184*/ 	.word	0x0000000c
        /*0188*/ 	.word	0x00000020
        /*018c*/ 	.short	0x010a
        /*018e*/ 	.byte	0x3f
	.zero		1


	//   ....[17]....
        /*0190*/ 	.word	0x0000aa70
        /*0194*/ 	.word	0x00000005
        /*0198*/ 	.word	0x00000058
        /*019c*/ 	.short	0x0101
        /*019e*/ 	.byte	0x3f
	.zero		1


	//   ....[18]....
        /*01a0*/ 	.word	0x0000b170
        /*01a4*/ 	.word	0x00000007
        /*01a8*/ 	.word	0x00000000
        /*01ac*/ 	.short	0x010a
        /*01ae*/ 	.byte	0x3f
	.zero		1


	//   ....[19]....
        /*01b0*/ 	.word	0x0000b1f0
        /*01b4*/ 	.word	0x00000006
        /*01b8*/ 	.word	0x00000000
        /*01bc*/ 	.short	0x010a
        /*01be*/ 	.byte	0x3f
	.zero		1


	//   ....[20]....
        /*01c0*/ 	.word	0x0000b280
        /*01c4*/ 	.word	0x00000007
        /*01c8*/ 	.word	0x00000000
        /*01cc*/ 	.short	0x010a
        /*01ce*/ 	.byte	0x3f
	.zero		1


	//   ....[21]....
        /*01d0*/ 	.word	0x0000b310
        /*01d4*/ 	.word	0x00000005
        /*01d8*/ 	.word	0x00000000
        /*01dc*/ 	.short	0x010a
        /*01de*/ 	.byte	0x3f
	.zero		1


	//   ....[22]....
        /*01e0*/ 	.word	0x0000b370
        /*01e4*/ 	.word	0x00000003
        /*01e8*/ 	.word	0x00000000
        /*01ec*/ 	.short	0x010a
        /*01ee*/ 	.byte	0x3f
	.zero		1


	//   ....[23]....
        /*01f0*/ 	.word	0x0000b3d0
        /*01f4*/ 	.word	0x00000004
        /*01f8*/ 	.word	0x00000000
        /*01fc*/ 	.short	0x010a
        /*01fe*/ 	.byte	0x3f
	.zero		1


	//   ....[24]....
        /*0200*/ 	.word	0x0000b4a0
        /*0204*/ 	.word	0x0000000c
        /*0208*/ 	.word	0x00000020
        /*020c*/ 	.short	0x010a
        /*020e*/ 	.byte	0x3f
	.zero		1


	//   ....[25]....
        /*0210*/ 	.word	0x0000b570
        /*0214*/ 	.word	0x00000007
        /*0218*/ 	.word	0x00000000
        /*021c*/ 	.short	0x010a
        /*021e*/ 	.byte	0x3f
	.zero		1


	//   ....[26]....
        /*0220*/ 	.word	0x0000b5c0
        /*0224*/ 	.word	0x00000006
        /*0228*/ 	.word	0x00000000
        /*022c*/ 	.short	0x010a
        /*022e*/ 	.byte	0x3f
	.zero		1


	//   ....[27]....
        /*0230*/ 	.word	0x0000b610
        /*0234*/ 	.word	0x00000007
        /*0238*/ 	.word	0x00000000
        /*023c*/ 	.short	0x010a
        /*023e*/ 	.byte	0x3f
	.zero		1


	//----- nvinfo : EIATTR_NUM_MBARRIERS
	.align		4
.L_35:
        /*0240*/ 	.byte	0x03, 0x38
        /*0242*/ 	.short	0x000a


	//----- nvinfo : EIATTR_EXIT_INSTR_OFFSETS
	.align		4
        /*0244*/ 	.byte	0x04, 0x1c
        /*0246*/ 	.short	(.L_37 - .L_36)


	//   ....[0]....
.L_36:
        /*0248*/ 	.word	0x000005e0


	//   ....[1]....
        /*024c*/ 	.word	0x00000ea0


	//   ....[2]....
        /*0250*/ 	.word	0x00009d20


	//   ....[3]....
        /*0254*/ 	.word	0x0000a350


	//   ....[4]....
        /*0258*/ 	.word	0x0000b360


	//----- nvinfo : EIATTR_MAX_THREADS
	.align		4
.L_37:
        /*025c*/ 	.byte	0x04, 0x05
        /*025e*/ 	.short	(.L_39 - .L_38)
.L_38:
        /*0260*/ 	.word	0x00000180
        /*0264*/ 	.word	0x00000001
        /*0268*/ 	.word	0x00000001


	//----- nvinfo : EIATTR_CRS_STACK_SIZE
	.align		4
.L_39:
        /*026c*/ 	.byte	0x04, 0x1e
        /*026e*/ 	.short	(.L_41 - .L_40)
.L_40:
        /*0270*/ 	.word	0x00000000


	//----- nvinfo : EIATTR_CBANK_PARAM_SIZE
	.align		4
.L_41:
        /*0274*/ 	.byte	0x03, 0x19
        /*0276*/ 	.short	0x0470


	//----- nvinfo : EIATTR_PARAM_CBANK
	.align		4
        /*0278*/ 	.byte	0x04, 0x0a
        /*027a*/ 	.short	(.L_43 - .L_42)
	.align		4
.L_42:
        /*027c*/ 	.word	index@(.nv.constant0._ZN7cutlass13device_kernelINS_4gemm6kernel13GemmUniversalIN4cute5tupleIJiiiiEEENS1_10collective13CollectiveMmaINS1_34MainloopSm90TmaGmmaWarpSpecializedILi4ENS5_IJNS4_1CILi1EEESB_SB_EEENS1_35KernelTmaWarpSpecializedCooperativeEEENS5_IJNSA_ILi128EEENSA_ILi256EEENSA_ILi32EEEEEENS_10bfloat16_tENS5_IJlSB_lEEESJ_SK_NS4_8TiledMMAINS4_8MMA_AtomIJNS4_4SM904GMMA28MMA_64x256x16_F32BF16BF16_SSILNSO_5MajorE0ELSQ_0ELNSO_7ScaleInE1ELSR_1EEEEEENS4_6LayoutINS5_IJNSA_ILi2EEESB_SB_EEENS5_IJSB_NSA_ILi0EEESX_EEEEENS5_IJNS4_10UnderscoreES10_S10_EEEEENS4_13SM90_TMA_LOADENS4_14ComposedLayoutINS4_7SwizzleILi2ELi4ELi3EEENS4_18smem_ptr_flag_bitsILi16EEENSU_INS5_IJNSA_ILi8EEESH_EEENS5_IJSH_SB_EEEEEEEvNS4_8identityES13_S1D_vS1E_EENS_8epilogue10collective6detail29Sm90TmaWarpSpecializedAdapterINS1H_15DefaultEpilogueISJ_SK_SK_NS1G_6thread17LinearCombinationISJ_Li1EffLNS1L_9ScaleType4KindE0ELNS_15FloatRoundStyleE2ESJ_EENS1_15EpilogueDefaultEEEEEvvEEEEvNT_6ParamsE)
        /*0280*/ 	.short	0x0210
        /*0282*/ 	.short	0x0470


	//----- nvinfo : EIATTR_SW_WAR
	.align		4
.L_43:
        /*0284*/ 	.byte	0x04, 0x36
        /*0286*/ 	.short	(.L_45 - .L_44)
.L_44:
        /*0288*/ 	.word	0x00000008
.L_45:


//--------------------- .nv.callgraph             --------------------------
	.section	.nv.callgraph,"",@"SHT_CUDA_CALLGRAPH"
	.align	4
	.sectionentsize	8
	.align		4
        /*0000*/ 	.word	0x00000000
	.align		4
        /*0004*/ 	.word	0xffffffff
	.align		4
        /*0008*/ 	.word	index@(_ZN7cutlass13device_kernelINS_4gemm6kernel13GemmUniversalIN4cute5tupleIJiiiiEEENS1_10collective13CollectiveMmaINS1_34MainloopSm90TmaGmmaWarpSpecializedILi4ENS5_IJNS4_1CILi1EEESB_SB_EEENS1_35KernelTmaWarpSpecializedCooperativeEEENS5_IJNSA_ILi128EEENSA_ILi256EEENSA_ILi32EEEEEENS_10bfloat16_tENS5_IJlSB_lEEESJ_SK_NS4_8TiledMMAINS4_8MMA_AtomIJNS4_4SM904GMMA28MMA_64x256x16_F32BF16BF16_SSILNSO_5MajorE0ELSQ_0ELNSO_7ScaleInE1ELSR_1EEEEEENS4_6LayoutINS5_IJNSA_ILi2EEESB_SB_EEENS5_IJSB_NSA_ILi0EEESX_EEEEENS5_IJNS4_10UnderscoreES10_S10_EEEEENS4_13SM90_TMA_LOADENS4_14ComposedLayoutINS4_7SwizzleILi2ELi4ELi3EEENS4_18smem_ptr_flag_bitsILi16EEENSU_INS5_IJNSA_ILi8EEESH_EEENS5_IJSH_SB_EEEEEEEvNS4_8identityES13_S1D_vS1E_EENS_8epilogue10collective6detail29Sm90TmaWarpSpecializedAdapterINS1H_15DefaultEpilogueISJ_SK_SK_NS1G_6thread17LinearCombinationISJ_Li1EffLNS1L_9ScaleType4KindE0ELNS_15FloatRoundStyleE2ESJ_EENS1_15EpilogueDefaultEEEEEvvEEEEvNT_6ParamsE)
	.align		4
        /*000c*/ 	.word	index@(__assertfail)
	.align		4
        /*0010*/ 	.word	0x00000000
	.align		4
        /*0014*/ 	.word	0xfffffffe
	.align		4
        /*0018*/ 	.word	0x00000000
	.align		4
        /*001c*/ 	.word	0xfffffffd
	.align		4
        /*0020*/ 	.word	0x00000000
	.align		4
        /*0024*/ 	.word	0xfffffffc


//--------------------- .nv.constant4             --------------------------
	.section	.nv.constant4,"a",@progbits
	.align	8
	.align		8
.nv.constant4:
        /*0000*/ 	.dword	__assertfail
	.align		8
        /*0008*/ 	.dword	__unnamed_1
	.align		8
        /*0010*/ 	.dword	_ZN40_INTERNAL_e45a64e2_4_k_cu_33c311d9_248504cuda3std3__45__cpo5beginE
	.align		8
        /*0018*/ 	.dword	_ZN40_INTERNAL_e45a64e2_4_k_cu_33c311d9_248504cuda3std3__45__cpo3endE
	.align		8
        /*0020*/ 	.dword	_ZN40_INTERNAL_e45a64e2_4_k_cu_33c311d9_248504cuda3std3__45__cpo6cbeginE
	.align		8
        /*0028*/ 	.dword	_ZN40_INTERNAL_e45a64e2_4_k_cu_33c311d9_248504cuda3std3__45__cpo4cendE
	.align		8
        /*0030*/ 	.dword	_ZN40_INTERNAL_e45a64e2_4_k_cu_33c311d9_248504cuda3std3__442_GLOBAL__N__e45a64e2_4_k_cu_33c311d9_248506ignoreE
	.align		8
        /*0038*/ 	.dword	_ZN40_INTERNAL_e45a64e2_4_k_cu_33c311d9_248504cuda3std3__419piecewise_constructE
	.align		8
        /*0040*/ 	.dword	_ZN40_INTERNAL_e45a64e2_4_k_cu_33c311d9_248504cuda3std3__48in_placeE
	.align		8
        /*0048*/ 	.dword	_ZN40_INTERNAL_e45a64e2_4_k_cu_33c311d9_248504cuda3std6ranges3__45__cpo4swapE
	.align		8
        /*0050*/ 	.dword	_ZN40_INTERNAL_e45a64e2_4_k_cu_33c311d9_248504cuda3std6ranges3__45__cpo9iter_moveE
	.align		8
        /*0058*/ 	.dword	_ZN40_INTERNAL_e45a64e2_4_k_cu_33c311d9_248504cute7productE
	.align		8
        /*0060*/ 	.dword	_ZN40_INTERNAL_e45a64e2_4_k_cu_33c311d9_248504cute1_E
	.align		8
        /*0068*/ 	.dword	$str$22
	.align		8
        /*0070*/ 	.dword	$str$23


//--------------------- .text._ZN7cutlass13device_kernelINS_4gemm6kernel13GemmUniversalIN4cute5tupleIJiiiiEEENS1_10collective13CollectiveMmaINS1_34MainloopSm90TmaGmmaWarpSpecializedILi4ENS5_IJNS4_1CILi1EEESB_SB_EEENS1_35KernelTmaWarpSpecializedCooperativeEEENS5_IJNSA_ILi128EEENSA_ILi256EEENSA_ILi32EEEEEENS_10bfloat16_tENS5_IJlSB_lEEESJ_SK_NS4_8TiledMMAINS4_8MMA_AtomIJNS4_4SM904GMMA28MMA_64x256x16_F32BF16BF16_SSILNSO_5MajorE0ELSQ_0ELNSO_7ScaleInE1ELSR_1EEEEEENS4_6LayoutINS5_IJNSA_ILi2EEESB_SB_EEENS5_IJSB_NSA_ILi0EEESX_EEEEENS5_IJNS4_10UnderscoreES10_S10_EEEEENS4_13SM90_TMA_LOADENS4_14ComposedLayoutINS4_7SwizzleILi2ELi4ELi3EEENS4_18smem_ptr_flag_bitsILi16EEENSU_INS5_IJNSA_ILi8EEESH_EEENS5_IJSH_SB_EEEEEEEvNS4_8identityES13_S1D_vS1E_EENS_8epilogue10collective6detail29Sm90TmaWarpSpecializedAdapterINS1H_15DefaultEpilogueISJ_SK_SK_NS1G_6thread17LinearCombinationISJ_Li1EffLNS1L_9ScaleType4KindE0ELNS_15FloatRoundStyleE2ESJ_EENS1_15EpilogueDefaultEEEEEvvEEEEvNT_6ParamsE --------------------------
	.section	.text._ZN7cutlass13device_kernelINS_4gemm6kernel13GemmUniversalIN4cute5tupleIJiiiiEEENS1_10collective13CollectiveMmaINS1_34MainloopSm90TmaGmmaWarpSpecializedILi4ENS5_IJNS4_1CILi1EEESB_SB_EEENS1_35KernelTmaWarpSpecializedCooperativeEEENS5_IJNSA_ILi128EEENSA_ILi256EEENSA_ILi32EEEEEENS_10bfloat16_tENS5_IJlSB_lEEESJ_SK_NS4_8TiledMMAINS4_8MMA_AtomIJNS4_4SM904GMMA28MMA_64x256x16_F32BF16BF16_SSILNSO_5MajorE0ELSQ_0ELNSO_7ScaleInE1ELSR_1EEEEEENS4_6LayoutINS5_IJNSA_ILi2EEESB_SB_EEENS5_IJSB_NSA_ILi0EEESX_EEEEENS5_IJNS4_10UnderscoreES10_S10_EEEEENS4_13SM90_TMA_LOADENS4_14ComposedLayoutINS4_7SwizzleILi2ELi4ELi3EEENS4_18smem_ptr_flag_bitsILi16EEENSU_INS5_IJNSA_ILi8EEESH_EEENS5_IJSH_SB_EEEEEEEvNS4_8identityES13_S1D_vS1E_EENS_8epilogue10collective6detail29Sm90TmaWarpSpecializedAdapterINS1H_15DefaultEpilogueISJ_SK_SK_NS1G_6thread17LinearCombinationISJ_Li1EffLNS1L_9ScaleType4KindE0ELNS_15FloatRoundStyleE2ESJ_EENS1_15EpilogueDefaultEEEEEvvEEEEvNT_6ParamsE,"ax",@progbits
	.align	128
.text._ZN7cutlass13device_kernelINS_4gemm6kernel13GemmUniversalIN4cute5tupleIJiiiiEEENS1_10collective13CollectiveMmaINS1_34MainloopSm90TmaGmmaWarpSpecializedILi4ENS5_IJNS4_1CILi1EEESB_SB_EEENS1_35KernelTmaWarpSpecializedCooperativeEEENS5_IJNSA_ILi128EEENSA_ILi256EEENSA_ILi32EEEEEENS_10bfloat16_tENS5_IJlSB_lEEESJ_SK_NS4_8TiledMMAINS4_8MMA_AtomIJNS4_4SM904GMMA28MMA_64x256x16_F32BF16BF16_SSILNSO_5MajorE0ELSQ_0ELNSO_7ScaleInE1ELSR_1EEEEEENS4_6LayoutINS5_IJNSA_ILi2EEESB_SB_EEENS5_IJSB_NSA_ILi0EEESX_EEEEENS5_IJNS4_10UnderscoreES10_S10_EEEEENS4_13SM90_TMA_LOADENS4_14ComposedLayoutINS4_7SwizzleILi2ELi4ELi3EEENS4_18smem_ptr_flag_bitsILi16EEENSU_INS5_IJNSA_ILi8EEESH_EEENS5_IJSH_SB_EEEEEEEvNS4_8identityES13_S1D_vS1E_EENS_8epilogue10collective6detail29Sm90TmaWarpSpecializedAdapterINS1H_15DefaultEpilogueISJ_SK_SK_NS1G_6thread17LinearCombinationISJ_Li1EffLNS1L_9ScaleType4KindE0ELNS_15FloatRoundStyleE2ESJ_EENS1_15EpilogueDefaultEEEEEvvEEEEvNT_6ParamsE:
        .type           _ZN7cutlass13device_kernelINS_4gemm6kernel13GemmUniversalIN4cute5tupleIJiiiiEEENS1_10collective13CollectiveMmaINS1_34MainloopSm90TmaGmmaWarpSpecializedILi4ENS5_IJNS4_1CILi1EEESB_SB_EEENS1_35KernelTmaWarpSpecializedCooperativeEEENS5_IJNSA_ILi128EEENSA_ILi256EEENSA_ILi32EEEEEENS_10bfloat16_tENS5_IJlSB_lEEESJ_SK_NS4_8TiledMMAINS4_8MMA_AtomIJNS4_4SM904GMMA28MMA_64x256x16_F32BF16BF16_SSILNSO_5MajorE0ELSQ_0ELNSO_7ScaleInE1ELSR_1EEEEEENS4_6LayoutINS5_IJNSA_ILi2EEESB_SB_EEENS5_IJSB_NSA_ILi0EEESX_EEEEENS5_IJNS4_10UnderscoreES10_S10_EEEEENS4_13SM90_TMA_LOADENS4_14ComposedLayoutINS4_7SwizzleILi2ELi4ELi3EEENS4_18smem_ptr_flag_bitsILi16EEENSU_INS5_IJNSA_ILi8EEESH_EEENS5_IJSH_SB_EEEEEEEvNS4_8identityES13_S1D_vS1E_EENS_8epilogue10collective6detail29Sm90TmaWarpSpecializedAdapterINS1H_15DefaultEpilogueISJ_SK_SK_NS1G_6thread17LinearCombinationISJ_Li1EffLNS1L_9ScaleType4KindE0ELNS_15FloatRoundStyleE2ESJ_EENS1_15EpilogueDefaultEEEEEvvEEEEvNT_6ParamsE,@function
        .size           _ZN7cutlass13device_kernelINS_4gemm6kernel13GemmUniversalIN4cute5tupleIJiiiiEEENS1_10collective13CollectiveMmaINS1_34MainloopSm90TmaGmmaWarpSpecializedILi4ENS5_IJNS4_1CILi1EEESB_SB_EEENS1_35KernelTmaWarpSpecializedCooperativeEEENS5_IJNSA_ILi128EEENSA_ILi256EEENSA_ILi32EEEEEENS_10bfloat16_tENS5_IJlSB_lEEESJ_SK_NS4_8TiledMMAINS4_8MMA_AtomIJNS4_4SM904GMMA28MMA_64x256x16_F32BF16BF16_SSILNSO_5MajorE0ELSQ_0ELNSO_7ScaleInE1ELSR_1EEEEEENS4_6LayoutINS5_IJNSA_ILi2EEESB_SB_EEENS5_IJSB_NSA_ILi0EEESX_EEEEENS5_IJNS4_10UnderscoreES10_S10_EEEEENS4_13SM90_TMA_LOADENS4_14ComposedLayoutINS4_7SwizzleILi2ELi4ELi3EEENS4_18smem_ptr_flag_bitsILi16EEENSU_INS5_IJNSA_ILi8EEESH_EEENS5_IJSH_SB_EEEEEEEvNS4_8identityES13_S1D_vS1E_EENS_8epilogue10collective6detail29Sm90TmaWarpSpecializedAdapterINS1H_15DefaultEpilogueISJ_SK_SK_NS1G_6thread17LinearCombinationISJ_Li1EffLNS1L_9ScaleType4KindE0ELNS_15FloatRoundStyleE2ESJ_EENS1_15EpilogueDefaultEEEEEvvEEEEvNT_6ParamsE,(.L_x_322 - _ZN7cutlass13device_kernelINS_4gemm6kernel13GemmUniversalIN4cute5tupleIJiiiiEEENS1_10collective13CollectiveMmaINS1_34MainloopSm90TmaGmmaWarpSpecializedILi4ENS5_IJNS4_1CILi1EEESB_SB_EEENS1_35KernelTmaWarpSpecializedCooperativeEEENS5_IJNSA_ILi128EEENSA_ILi256EEENSA_ILi32EEEEEENS_10bfloat16_tENS5_IJlSB_lEEESJ_SK_NS4_8TiledMMAINS4_8MMA_AtomIJNS4_4SM904GMMA28MMA_64x256x16_F32BF16BF16_SSILNSO_5MajorE0ELSQ_0ELNSO_7ScaleInE1ELSR_1EEEEEENS4_6LayoutINS5_IJNSA_ILi2EEESB_SB_EEENS5_IJSB_NSA_ILi0EEESX_EEEEENS5_IJNS4_10UnderscoreES10_S10_EEEEENS4_13SM90_TMA_LOADENS4_14ComposedLayoutINS4_7SwizzleILi2ELi4ELi3EEENS4_18smem_ptr_flag_bitsILi16EEENSU_INS5_IJNSA_ILi8EEESH_EEENS5_IJSH_SB_EEEEEEEvNS4_8identityES13_S1D_vS1E_EENS_8epilogue10collective6detail29Sm90TmaWarpSpecializedAdapterINS1H_15DefaultEpilogueISJ_SK_SK_NS1G_6thread17LinearCombinationISJ_Li1EffLNS1L_9ScaleType4KindE0ELNS_15FloatRoundStyleE2ESJ_EENS1_15EpilogueDefaultEEEEEvvEEEEvNT_6ParamsE)
        .other          _ZN7cutlass13device_kernelINS_4gemm6kernel13GemmUniversalIN4cute5tupleIJiiiiEEENS1_10collective13CollectiveMmaINS1_34MainloopSm90TmaGmmaWarpSpecializedILi4ENS5_IJNS4_1CILi1EEESB_SB_EEENS1_35KernelTmaWarpSpecializedCooperativeEEENS5_IJNSA_ILi128EEENSA_ILi256EEENSA_ILi32EEEEEENS_10bfloat16_tENS5_IJlSB_lEEESJ_SK_NS4_8TiledMMAINS4_8MMA_AtomIJNS4_4SM904GMMA28MMA_64x256x16_F32BF16BF16_SSILNSO_5MajorE0ELSQ_0ELNSO_7ScaleInE1ELSR_1EEEEEENS4_6LayoutINS5_IJNSA_ILi2EEESB_SB_EEENS5_IJSB_NSA_ILi0EEESX_EEEEENS5_IJNS4_10UnderscoreES10_S10_EEEEENS4_13SM90_TMA_LOADENS4_14ComposedLayoutINS4_7SwizzleILi2ELi4ELi3EEENS4_18smem_ptr_flag_bitsILi16EEENSU_INS5_IJNSA_ILi8EEESH_EEENS5_IJSH_SB_EEEEEEEvNS4_8identityES13_S1D_vS1E_EENS_8epilogue10collective6detail29Sm90TmaWarpSpecializedAdapterINS1H_15DefaultEpilogueISJ_SK_SK_NS1G_6thread17LinearCombinationISJ_Li1EffLNS1L_9ScaleType4KindE0ELNS_15FloatRoundStyleE2ESJ_EENS1_15EpilogueDefaultEEEEEvvEEEEvNT_6ParamsE,@"STO_CUDA_ENTRY STV_DEFAULT"
_ZN7cutlass13device_kernelINS_4gemm6kernel13GemmUniversalIN4cute5tupleIJiiiiEEENS1_10collective13CollectiveMmaINS1_34MainloopSm90TmaGmmaWarpSpecializedILi4ENS5_IJNS4_1CILi1EEESB_SB_EEENS1_35KernelTmaWarpSpecializedCooperativeEEENS5_IJNSA_ILi128EEENSA_ILi256EEENSA_ILi32EEEEEENS_10bfloat16_tENS5_IJlSB_lEEESJ_SK_NS4_8TiledMMAINS4_8MMA_AtomIJNS4_4SM904GMMA28MMA_64x256x16_F32BF16BF16_SSILNSO_5MajorE0ELSQ_0ELNSO_7ScaleInE1ELSR_1EEEEEENS4_6LayoutINS5_IJNSA_ILi2EEESB_SB_EEENS5_IJSB_NSA_ILi0EEESX_EEEEENS5_IJNS4_10UnderscoreES10_S10_EEEEENS4_13SM90_TMA_LOADENS4_14ComposedLayoutINS4_7SwizzleILi2ELi4ELi3EEENS4_18smem_ptr_flag_bitsILi16EEENSU_INS5_IJNSA_ILi8EEESH_EEENS5_IJSH_SB_EEEEEEEvNS4_8identityES13_S1D_vS1E_EENS_8epilogue10collective6detail29Sm90TmaWarpSpecializedAdapterINS1H_15DefaultEpilogueISJ_SK_SK_NS1G_6thread17LinearCombinationISJ_Li1EffLNS1L_9ScaleType4KindE0ELNS_15FloatRoundStyleE2ESJ_EENS1_15EpilogueDefaultEEEEEvvEEEEvNT_6ParamsE:
[----:B------:R-:W0:Y:S01]  /*0000*/  LDC R1, c[0x0][0x28] ;  /* 0x00000a00ff017b82 */ /* 0x000e220000000800 */
[----:B------:R-:W1:Y:S01]  /*0010*/  S2R R18, SR_TID.X ;  /* 0x0000000000127919 */ /* 0x000e620000002100 */
[----:B------:R-:W-:Y:S01]  /*0020*/  ELECT P0, URZ, PT ;  /* 0x00000000003f782f */ /* 0x000fe20003800000 */
[----:B------:R-:W-:Y:S01]  /*0030*/  BSSY B0, `(.L_x_0) ;  /* 0x000000f000007945 */ /* 0x000fe20003800000 */
[--C-:B-1----:R-:W-:Y:S02]  /*0040*/  SHF.R.U32.HI R0, RZ, 0x5, R18.reuse ;  /* 0x00000005ff007819 */ /* 0x102fe40000011612 */
[----:B------:R-:W-:-:S03]  /*0050*/  SHF.R.U32.HI R22, RZ, 0x7, R18 ;  /* 0x00000007ff167819 */ /* 0x000fc60000011612 */
[----:B------:R-:W1:Y:S04]  /*0060*/  SHFL.IDX PT, R5, R0, RZ, 0x1f ;  /* 0x00001fff00057589 */ /* 0x000e6800000e0000 */
[----:B------:R2:W3:Y:S01]  /*0070*/  SHFL.IDX PT, R8, R22, RZ, 0x1f ;  /* 0x00001fff16087589 */ /* 0x0004e200000e0000 */
[----:B-1----:R-:W-:-:S13]  /*0080*/  ISETP.NE.OR P0, PT, R5, RZ, !P0 ;  /* 0x000000ff0500720c */ /* 0x002fda0004705670 */
[----:B0-23--:R-:W-:Y:S05]  /*0090*/  @P0 BRA `(.L_x_1) ;  /* 0x0000000000200947 */ /* 0x00dfea0003800000 */
[----:B------:R-:W-:Y:S02]  /*00a0*/  ULDC.64 UR4, c[0x0][0x198] ;  /* 0x0000660000047ab9 */ /* 0x000fe40000000a00 */
[----:B------:R-:W-:Y:S02]  /*00b0*/  UIADD3 UR6, UP0, UR4, 0xf0, URZ ;  /* 0x000000f004067890 */ /* 0x000fe4000ff1e03f */
[----:B------:R-:W-:Y:S02]  /*00c0*/  UIADD3 UR4, UP1, UR4, 0x1f0, URZ ;  /* 0x000001f004047890 */ /* 0x000fe4000ff3e03f */
[----:B------:R-:W-:Y:S02]  /*00d0*/  UIADD3.X UR7, URZ, UR5, URZ, UP0, !UPT ;  /* 0x000000053f077290 */ /* 0x000fe400087fe43f */
[----:B------:R-:W-:-:S07]  /*00e0*/  UIADD3.X UR5, URZ, UR5, URZ, UP1, !UPT ;  /* 0x000000053f057290 */ /* 0x000fce0008ffe43f */
[----:B------:R0:W-:Y:S02]  /*00f0*/  UTMACCTL.PF [UR6] ;  /* 0x00000000060079b9 */ /* 0x0001e40008040000 */
[----:B------:R0:W-:Y:S02]  /*0100*/  UTMACCTL.PF [UR4] ;  /* 0x00000000040079b9 */ /* 0x0001e40008040000 */
[----:B0-----:R-:W-:Y:S01]  /*0110*/  NOP ;  /* 0x0000000000007918 */ /* 0x001fe20000000000 */
.L_x_1:
[----:B------:R-:W-:Y:S05]  /*0120*/  BSYNC B0 ;  /* 0x0000000000007941 */ /* 0x000fea0003800000 */
.L_x_0:
[----:B------:R-:W0:Y:S02]  /*0130*/  SHFL.IDX PT, R2, R0, RZ, 0x1f ;  /* 0x00001fff00027589 */ /* 0x000e2400000e0000 */
[----:B0-----:R-:W-:-:S13]  /*0140*/  ISETP.NE.AND P0, PT, R2, RZ, PT ;  /* 0x000000ff0200720c */ /* 0x001fda0003f05270 */
[----:B------:R-:W-:Y:S05]  /*0150*/  @P0 BRA `(.L_x_2) ;  /* 0x0000000000580947 */ /* 0x000fea0003800000 */
[----:B------:R-:W0:Y:S01]  /*0160*/  S2UR UR8, SR_CgaCtaId ;  /* 0x00000000000879c3 */ /* 0x000e220000008800 */
[----:B------:R-:W-:Y:S01]  /*0170*/  UMOV UR4, 0x400 ;  /* 0x0000040000047882 */ /* 0x000fe20000000000 */
[----:B------:R-:W-:Y:S01]  /*0180*/  UMOV UR5, 0x1 ;  /* 0x0000000100057882 */ /* 0x000fe20000000000 */
[----:B------:R-:W-:Y:S01]  /*0190*/  UMOV UR6, 0x100 ;  /* 0x0000010000067882 */ /* 0x000fe20000000000 */
[----:B------:R-:W-:Y:S01]  /*01a0*/  ELECT P0, URZ, PT ;  /* 0x00000000003f782f */ /* 0x000fe20003800000 */
[----:B------:R-:W-:-:S04]  /*01b0*/  UIADD3 UR6, -UR6, 0x100000, URZ ;  /* 0x0010000006067890 */ /* 0x000fc8000fffe13f */
[----:B------:R-:W-:Y:S02]  /*01c0*/  USHF.L.U32 UR7, UR6, 0xb, URZ ;  /* 0x0000000b06077899 */ /* 0x000fe4000800063f */
[----:B------:R-:W-:Y:S02]  /*01d0*/  USHF.L.U32 UR6, UR6, 0x1, URZ ;  /* 0x0000000106067899 */ /* 0x000fe4000800063f */
[----:B0-----:R-:W-:Y:S02]  /*01e0*/  ULEA UR8, UR8, UR4, 0x18 ;  /* 0x0000000408087291 */ /* 0x001fe4000f8ec03f */
[----:B------:R-:W-:-:S04]  /*01f0*/  UIADD3 UR4, -UR5, 0x100000, URZ ;  /* 0x0010000005047890 */ /* 0x000fc8000fffe13f */
[----:B------:R-:W-:Y:S02]  /*0200*/  USHF.L.U32 UR5, UR4, 0xb, URZ ;  /* 0x0000000b04057899 */ /* 0x000fe4000800063f */
[----:B------:R-:W-:Y:S01]  /*0210*/  USHF.L.U32 UR4, UR4, 0x1, URZ ;  /* 0x0000000104047899 */ /* 0x000fe2000800063f */
[----:B------:R-:W0:Y:S11]  /*0220*/  FENCE.VIEW.ASYNC.S ;  /* 0x00000000000073c6 */ /* 0x000e360000000000 */
[----:B0-----:R0:W1:Y:S01]  /*0230*/  SYNCS.EXCH.64 URZ, [UR8], UR4 ;  /* 0x00000004083f75b2 */ /* 0x0010620008000100 */
[----:B------:R0:W2:Y:S01]  /*0240*/  SYNCS.EXCH.64 URZ, [UR8+0x20], UR6 ;  /* 0x00002006083f75b2 */ /* 0x0000a20008000100 */
[----:B------:R0:W3:Y:S01]  /*0250*/  SYNCS.EXCH.64 URZ, [UR8+0x8], UR4 ;  /* 0x00000804083f75b2 */ /* 0x0000e20008000100 */
[----:B------:R0:W4:Y:S01]  /*0260*/  SYNCS.EXCH.64 URZ, [UR8+0x28], UR6 ;  /* 0x00002806083f75b2 */ /* 0x0001220008000100 */
[----:B------:R0:W0:Y:S01]  /*0270*/  SYNCS.EXCH.64 URZ, [UR8+0x10], UR4 ;  /* 0x00001004083f75b2 */ /* 0x0000220008000100 */
[----:B------:R0:W0:Y:S01]  /*0280*/  SYNCS.EXCH.64 URZ, [UR8+0x30], UR6 ;  /* 0x00003006083f75b2 */ /* 0x0000220008000100 */
[----:B------:R0:W0:Y:S01]  /*0290*/  SYNCS.EXCH.64 URZ, [UR8+0x18], UR4 ;  /* 0x00001804083f75b2 */ /* 0x0000220008000100 */
[----:B------:R0:W0:Y:S01]  /*02a0*/  SYNCS.EXCH.64 URZ, [UR8+0x38], UR6 ;  /* 0x00003806083f75b2 */ /* 0x0000220008000100 */
[----:B------:R-:W-:Y:S01]  /*02b0*/  NOP ;  /* 0x0000000000007918 */ /* 0x000fe20000000000 */
.L_x_2:
[----:B------:R-:W5:Y:S01]  /*02c0*/  SHFL.IDX PT, R0, R0, RZ, 0x1f ;  /* 0x00001fff00007589 */ /* 0x000f6200000e0000 */
[----:B------:R-:W-:Y:S01]  /*02d0*/  ELECT P0, URZ, PT ;  /* 0x00000000003f782f */ /* 0x000fe20003800000 */
[----:B------:R-:W1:Y:S01]  /*02e0*/  LDC R2, c[0x0][0x65c] ;  /* 0x00019700ff027b82 */ /* 0x000e620000000800 */
[----:B------:R-:W-:Y:S01]  /*02f0*/  SHF.R.S32.HI R6, RZ, 0x1f, R5 ;  /* 0x0000001fff067819 */ /* 0x000fe20000011405 */
[----:B------:R-:W2:Y:S01]  /*0300*/  S2R R3, SR_CTAID.Y ;  /* 0x0000000000037919 */ /* 0x000ea20000002600 */
[----:B0-----:R-:W-:Y:S01]  /*0310*/  UMOV UR4, 0x20 ;  /* 0x0000002000047882 */ /* 0x001fe20000000000 */
[----:B------:R-:W-:Y:S01]  /*0320*/  ISETP.NE.AND P2, PT, R8, RZ, PT ;  /* 0x000000ff0800720c */ /* 0x000fe20003f45270 */
[----:B------:R-:W-:Y:S01]  /*0330*/  NOP ;  /* 0x0000000000007918 */ /* 0x000fe20000000000 */
[----:B------:R-:W0:Y:S01]  /*0340*/  S2R R4, SR_CTAID.X ;  /* 0x0000000000047919 */ /* 0x000e220000002500 */
[----:B------:R-:W-:Y:S01]  /*0350*/  LEA.HI R6, R6, R5, RZ, 0x2 ;  /* 0x0000000506067211 */ /* 0x000fe200078f10ff */
[----:B------:R-:W-:Y:S01]  /*0360*/  NOP ;  /* 0x0000000000007918 */ /* 0x000fe20000000000 */
[----:B-----5:R-:W-:-:S02]  /*0370*/  ISETP.NE.OR P0, PT, R0, RZ, !P0 ;  /* 0x000000ff0000720c */ /* 0x020fc40004705670 */
[----:B-1----:R-:W-:-:S04]  /*0380*/  ISETP.NE.AND P3, PT, R2, 0x1, PT ;  /* 0x000000010200780c */ /* 0x002fc80003f65270 */
[----:B------:R-:W-:Y:S02]  /*0390*/  P2R R0, PR, RZ, 0x8 ;  /* 0x00000008ff007803 */ /* 0x000fe40000000000 */
[----:B------:R-:W-:-:S05]  /*03a0*/  LOP3.LUT R0, R6, 0xfffffffc, RZ, 0xc0, !PT ;  /* 0xfffffffc06007812 */ /* 0x000fca00078ec0ff */
[----:B------:R-:W-:Y:S01]  /*03b0*/  VOTEU.ALL UP0, P0 ;  /* 0x00000000003f7886 */ /* 0x000fe20000000000 */
[----:B------:R-:W-:Y:S01]  /*03c0*/  IMAD.IADD R0, R5, 0x1, -R0 ;  /* 0x0000000105007824 */ /* 0x000fe200078e0a00 */
[----:B------:R-:W0:Y:S01]  /*03d0*/  @P3 LDC R17, c[0x0][0x10] ;  /* 0x00000400ff113b82 */ /* 0x000e220000000800 */
[----:B------:R-:W-:Y:S01]  /*03e0*/  VOTEU.ALL UP1, P0 ;  /* 0x00000000003f7886 */ /* 0x000fe20000020000 */
[----:B--2---:R-:W-:Y:S01]  /*03f0*/  @P3 IMAD.MOV.U32 R6, RZ, RZ, R3 ;  /* 0x000000ffff063224 */ /* 0x004fe200078e0003 */
[----:B------:R-:W-:Y:S01]  /*0400*/  @!UP0 UMOV UR6, 0x400 ;  /* 0x0000040000068882 */ /* 0x000fe20000000000 */
[----:B------:R-:W-:-:S04]  /*0410*/  @!UP0 UIADD3 UR4, -UR4, 0x100000, URZ ;  /* 0x0010000004048890 */ /* 0x000fc8000fffe13f */
[----:B------:R-:W-:Y:S02]  /*0420*/  @!UP0 USHF.L.U32 UR5, UR4, 0xb, URZ ;  /* 0x0000000b04058899 */ /* 0x000fe4000800063f */
[----:B------:R-:W-:Y:S01]  /*0430*/  @!UP0 USHF.L.U32 UR4, UR4, 0x1, URZ ;  /* 0x0000000104048899 */ /* 0x000fe2000800063f */
[----:B------:R-:W-:Y:S02]  /*0440*/  @P3 IMAD.MOV.U32 R7, RZ, RZ, RZ ;  /* 0x000000ffff073224 */ /* 0x000fe400078e00ff */
[----:B------:R-:W-:Y:S01]  /*0450*/  IMAD.MOV.U32 R5, RZ, RZ, RZ ;  /* 0x000000ffff057224 */ /* 0x000fe200078e00ff */
[----:B------:R-:W1:Y:S01]  /*0460*/  @!UP0 S2UR UR7, SR_CgaCtaId ;  /* 0x00000000000789c3 */ /* 0x000e620000008800 */
[----:B------:R-:W-:-:S07]  /*0470*/  @P3 IMAD.MOV.U32 R11, RZ, RZ, RZ ;  /* 0x000000ffff0b3224 */ /* 0x000fce00078e00ff */
[----:B------:R-:W2:Y:S01]  /*0480*/  @!P3 LDC R9, c[0x0][0xc] ;  /* 0x00000300ff09bb82 */ /* 0x000ea20000000800 */
[----:B0-----:R-:W-:-:S04]  /*0490*/  @P3 IMAD.WIDE.U32 R16, R4, R17, R6 ;  /* 0x0000001104103225 */ /* 0x001fc800078e0006 */
[----:B------:R-:W-:Y:S01]  /*04a0*/  @P3 IMAD.IADD R17, R17, 0x1, R11 ;  /* 0x0000000111113824 */ /* 0x000fe200078e020b */
[----:B-1----:R-:W-:Y:S01]  /*04b0*/  @!UP0 ULEA UR6, UR7, UR6, 0x18 ;  /* 0x0000000607068291 */ /* 0x002fe2000f8ec03f */
[----:B------:R-:W-:Y:S01]  /*04c0*/  VOTEU.ALL UP0, P0 ;  /* 0x00000000003f7886 */ /* 0x000fe20000000000 */
[----:B------:R-:W-:-:S04]  /*04d0*/  ISETP.NE.AND P0, PT, R0, 0x3, PT ;  /* 0x000000030000780c */ /* 0x000fc80003f05270 */
[----:B------:R-:W-:Y:S01]  /*04e0*/  ISETP.EQ.OR P0, PT, R0, RZ, !P0 ;  /* 0x000000ff0000720c */ /* 0x000fe20004702670 */
[----:B--2---:R-:W-:-:S03]  /*04f0*/  @!P3 IMAD.WIDE.U32 R6, R9, R3, R4 ;  /* 0x000000030906b225 */ /* 0x004fc600078e0004 */
[C---:B------:R-:W-:Y:S01]  /*0500*/  ISETP.EQ.AND P0, PT, R8.reuse, RZ, P0 ;  /* 0x000000ff0800720c */ /* 0x040fe20000702270 */
[----:B------:R-:W-:Y:S01]  /*0510*/  VIADD R8, R8, 0xffffffff ;  /* 0xffffffff08087836 */ /* 0x000fe20000000000 */
[----:B------:R-:W0:Y:S02]  /*0520*/  FENCE.VIEW.ASYNC.S ;  /* 0x00000000000073c6 */ /* 0x000e240000000000 */
[----:B0-----:R0:W3:Y:S01]  /*0530*/  @!UP0 SYNCS.EXCH.64 URZ, [UR6+0x50], UR4 ;  /* 0x00005004063f85b2 */ /* 0x0010e20008000100 */
[----:B------:R-:W-:Y:S01]  /*0540*/  @!P3 IMAD.MOV.U32 R16, RZ, RZ, R6 ;  /* 0x000000ffff10b224 */ /* 0x000fe200078e0006 */
[----:B------:R-:W-:Y:S01]  /*0550*/  SEL R19, RZ, 0x1, !P0 ;  /* 0x00000001ff137807 */ /* 0x000fe20004000000 */
[----:B------:R-:W-:Y:S01]  /*0560*/  @!P3 IMAD.MOV.U32 R17, RZ, RZ, R7 ;  /* 0x000000ffff11b224 */ /* 0x000fe200078e0007 */
[----:B------:R-:W-:-:S04]  /*0570*/  ISETP.GE.U32.AND P1, PT, R8, 0x2, PT ;  /* 0x000000020800780c */ /* 0x000fc80003f26070 */
[----:B------:R-:W-:Y:S01]  /*0580*/  SEL R19, R19, 0x2, P1 ;  /* 0x0000000213137807 */ /* 0x000fe20000800000 */
[----:B------:R0:W3:Y:S01]  /*0590*/  @!UP1 SYNCS.EXCH.64 URZ, [UR6+0x58], UR4 ;  /* 0x00005804063f95b2 */ /* 0x0000e20008000100 */
[----:B------:R-:W-:Y:S01]  /*05a0*/  NOP ;  /* 0x0000000000007918 */ /* 0x000fe20000000000 */
[----:B---34-:R-:W-:Y:S06]  /*05b0*/  BAR.SYNC.DEFER_BLOCKING 0x0 ;  /* 0x0000000000007b1d */ /* 0x018fec0000010000 */
[----:B------:R-:W-:Y:S05]  /*05c0*/  @!P2 BRA `(.L_x_3) ;  /* 0x0000009400d8a947 */ /* 0x000fea0003800000 */
[----:B------:R-:W-:-:S13]  /*05d0*/  ISETP.GT.U32.AND P0, PT, R8, 0x1, PT ;  /* 0x000000010800780c */ /* 0x000fda0003f04070 */
[----:B0-----:R-:W-:Y:S05]  /*05e0*/  @P0 EXIT ;  /* 0x000000000000094d */ /* 0x001fea0003800000 */
[----:B------:R-:W-:Y:S01]  /*05f0*/  ULDC.64 UR4, c[0x0][0x650] ;  /* 0x0001940000047ab9 */ /* 0x000fe20000000a00 */
[----:B------:R-:W-:Y:S01]  /*0600*/  PRMT R0, RZ, 0x7610, R0 ;  /* 0x00007610ff007816 */ /* 0x000fe20000000000 */
[----:B------:R-:W-:Y:S01]  /*0610*/  IMAD.MOV.U32 R153, RZ, RZ, -0x1 ;  /* 0xffffffffff997424 */ /* 0x000fe200078e00ff */
[----:B------:R-:W-:Y:S01]  /*0620*/  ISETP.GE.U32.AND P0, PT, R16, UR4, PT ;  /* 0x0000000410007c0c */ /* 0x000fe2000bf06070 */
[----:B------:R-:W-:Y:S02]  /*0630*/  IMAD.MOV.U32 R152, RZ, RZ, -0x1 ;  /* 0xffffffffff987424 */ /* 0x000fe400078e00ff */
[----:B------:R-:W-:Y:S01]  /*0640*/  IMAD.MOV.U32 R23, RZ, RZ, -0x1 ;  /* 0xffffffffff177424 */ /* 0x000fe200078e00ff */
[----:B------:R-:W-:-:S13]  /*0650*/  ISETP.GE.U32.AND.EX P0, PT, R17, UR5, PT, P0 ;  /* 0x0000000511007c0c */ /* 0x000fda000bf06100 */
[----:B------:R-:W-:Y:S05]  /*0660*/  @P0 BRA `(.L_x_4) ;  /* 0x0000000400540947 */ /* 0x000fea0003800000 */
[----:B------:R-:W0:Y:S01]  /*0670*/  LDC.64 R14, c[0x0][0x628] ;  /* 0x00018a00ff0e7b82 */ /* 0x000e220000000a00 */
[----:B------:R-:W-:Y:S02]  /*0680*/  IMAD.MOV.U32 R6, RZ, RZ, R16 ;  /* 0x000000ffff067224 */ /* 0x000fe400078e0010 */
[----:B------:R-:W-:-:S05]  /*0690*/  IMAD.MOV.U32 R7, RZ, RZ, R17 ;  /* 0x000000ffff077224 */ /* 0x000fca00078e0011 */
[----:B------:R-:W1:Y:S08]  /*06a0*/  LDC R0, c[0x0][0x630] ;  /* 0x00018c00ff007b82 */ /* 0x000e700000000800 */
[----:B------:R-:W2:Y:S01]  /*06b0*/  LDC.64 R20, c[0x0][0x620] ;  /* 0x00018800ff147b82 */ /* 0x000ea20000000a00 */
[----:B0-----:R-:W-:-:S04]  /*06c0*/  ISETP.NE.U32.AND P0, PT, R14, RZ, PT ;  /* 0x000000ff0e00720c */ /* 0x001fc80003f05070 */
[----:B------:R-:W-:-:S13]  /*06d0*/  ISETP.NE.AND.EX P0, PT, R15, RZ, PT, P0 ;  /* 0x000000ff0f00720c */ /* 0x000fda0003f05300 */
[----:B-12---:R-:W-:Y:S05]  /*06e0*/  @!P0 BRA `(.L_x_5) ;  /* 0x0000000000288947 */ /* 0x006fea0003800000 */
[----:B------:R-:W0:Y:S02]  /*06f0*/  LDC R11, c[0x0][0x634] ;  /* 0x00018d00ff0b7b82 */ /* 0x000e240000000800 */
[----:B0-----:R-:W-:-:S05]  /*0700*/  IADD3 R11, P0, R16, R11, RZ ;  /* 0x0000000b100b7210 */ /* 0x001fca0007f1e0ff */
[----:B------:R-:W-:-:S04]  /*0710*/  IMAD.X R13, RZ, RZ, R17, P0 ;  /* 0x000000ffff0d7224 */ /* 0x000fc800000e0611 */
[----:B------:R-:W-:-:S04]  /*0720*/  IMAD.WIDE.U32 R6, R13, R14, RZ ;  /* 0x0000000e0d067225 */ /* 0x000fc800078e00ff */
[----:B------:R-:W-:-:S04]  /*0730*/  IMAD.WIDE.U32 R8, P0, R11, R15, R6 ;  /* 0x0000000f0b087225 */ /* 0x000fc80007800006 */
[----:B------:R-:W-:-:S04]  /*0740*/  IMAD.WIDE.U32 R6, R11, R14, RZ ;  /* 0x0000000e0b067225 */ /* 0x000fc800078e00ff */
[----:B------:R-:W-:Y:S01]  /*0750*/  IMAD.X R11, RZ, RZ, RZ, P0 ;  /* 0x000000ffff0b7224 */ /* 0x000fe200000e06ff */
[----:B------:R-:W-:Y:S01]  /*0760*/  IADD3 RZ, P0, R7, R8, RZ ;  /* 0x0000000807ff7210 */ /* 0x000fe20007f1e0ff */
[----:B------:R-:W-:-:S04]  /*0770*/  IMAD.MOV.U32 R10, RZ, RZ, R9 ;  /* 0x000000ffff0a7224 */ /* 0x000fc800078e0009 */
[----:B------:R-:W-:-:S08]  /*0780*/  IMAD.WIDE.U32.X R6, R13, R15, R10, P0 ;  /* 0x0000000f0d067225 */ /* 0x000fd000000e040a */
.L_x_5:
[-CC-:B------:R-:W-:Y:S01]  /*0790*/  SHF.R.U64 R23, R6, R0.reuse, R7.reuse ;  /* 0x0000000006177219 */ /* 0x180fe20000001207 */
[----:B------:R-:W0:Y:S01]  /*07a0*/  LDC R10, c[0x0][0x618] ;  /* 0x00018600ff0a7b82 */ /* 0x000e220000000800 */
[----:B------:R-:W-:Y:S01]  /*07b0*/  SHF.R.U32.HI R5, RZ, R0, R7 ;  /* 0x00000000ff057219 */ /* 0x000fe20000011607 */
[----:B------:R-:W-:Y:S01]  /*07c0*/  ULDC UR4, c[0x0][0x150] ;  /* 0x0000540000047ab9 */ /* 0x000fe20000000800 */
[----:B------:R-:W-:Y:S02]  /*07d0*/  IADD3 R9, P0, RZ, -R23, RZ ;  /* 0x80000017ff097210 */ /* 0x000fe40007f1e0ff */
[----:B------:R-:W-:-:S03]  /*07e0*/  I2FP.F32.U32 R0, R4 ;  /* 0x0000000400007245 */ /* 0x000fc60000201000 */
[----:B------:R-:W1:Y:S01]  /*07f0*/  LDC.64 R28, c[0x0][0x640] ;  /* 0x00019000ff1c7b82 */ /* 0x000e620000000a00 */
[----:B------:R-:W-:Y:S02]  /*0800*/  IMAD.X R11, RZ, RZ, ~R5, P0 ;  /* 0x000000ffff0b7224 */ /* 0x000fe400000e0e05 */
[----:B------:R-:W-:Y:S01]  /*0810*/  FMUL R0, R0, UR4 ;  /* 0x0000000400007c20 */ /* 0x000fe20008400000 */
[----:B------:R-:W-:Y:S01]  /*0820*/  IMAD.WIDE.U32 R6, R9, R20, R16 ;  /* 0x0000001409067225 */ /* 0x000fe200078e0010 */
[----:B------:R-:W-:-:S03]  /*0830*/  ULDC UR4, c[0x0][0x154] ;  /* 0x0000550000047ab9 */ /* 0x000fc60000000800 */
[----:B------:R-:W-:Y:S01]  /*0840*/  IMAD R8, R11, R20, RZ ;  /* 0x000000140b087224 */ /* 0x000fe200078e02ff */
[----:B------:R-:W2:Y:S01]  /*0850*/  LDC R5, c[0x0][0x144] ;  /* 0x00005100ff057b82 */ /* 0x000ea20000000800 */
[----:B------:R-:W3:Y:S02]  /*0860*/  F2I.U32.TRUNC.NTZ R0, R0 ;  /* 0x0000000000007305 */ /* 0x000ee4000020f000 */
[----:B------:R-:W-:-:S04]  /*0870*/  IMAD R9, R9, R21, R8 ;  /* 0x0000001509097224 */ /* 0x000fc800078e0208 */
[----:B------:R-:W-:Y:S01]  /*0880*/  IMAD.IADD R7, R7, 0x1, R9 ;  /* 0x0000000107077824 */ /* 0x000fe200078e0209 */
[----:B------:R-:W4:Y:S01]  /*0890*/  LDC R12, c[0x0][0x608] ;  /* 0x00018200ff0c7b82 */ /* 0x000f220000000800 */
[----:B------:R-:W-:-:S03]  /*08a0*/  IMAD.MOV.U32 R9, RZ, RZ, -0x1 ;  /* 0xffffffffff097424 */ /* 0x000fc600078e00ff */
[-CC-:B0-----:R-:W-:Y:S02]  /*08b0*/  SHF.R.U64 R20, R6, R10.reuse, R7.reuse ;  /* 0x0000000a06147219 */ /* 0x181fe40000001207 */
[----:B------:R-:W-:Y:S02]  /*08c0*/  I2FP.F32.U32 R6, R3 ;  /* 0x0000000300067245 */ /* 0x000fe40000201000 */
[----:B------:R-:W0:Y:S01]  /*08d0*/  LDC R26, c[0x0][0x658] ;  /* 0x00019600ff1a7b82 */ /* 0x000e220000000800 */
[----:B-1----:R-:W-:Y:S01]  /*08e0*/  ISETP.NE.U32.AND P0, PT, R28, RZ, PT ;  /* 0x000000ff1c00720c */ /* 0x002fe20003f05070 */
[----:B---3--:R-:W-:Y:S01]  /*08f0*/  IMAD.MOV R8, RZ, RZ, -R0 ;  /* 0x000000ffff087224 */ /* 0x008fe200078e0a00 */
[----:B------:R-:W-:Y:S01]  /*0900*/  SHF.R.U32.HI R7, RZ, R10, R7 ;  /* 0x0000000aff077219 */ /* 0x000fe20000011607 */
[----:B------:R-:W-:Y:S01]  /*0910*/  FMUL R6, R6, UR4 ;  /* 0x0000000406067c20 */ /* 0x000fe20008400000 */
[----:B------:R-:W-:-:S03]  /*0920*/  ISETP.NE.AND.EX P0, PT, R29, RZ, PT, P0 ;  /* 0x000000ff1d00720c */ /* 0x000fc60003f05300 */
[----:B------:R-:W1:Y:S01]  /*0930*/  LDC R14, c[0x0][0x148] ;  /* 0x00005200ff0e7b82 */ /* 0x000e620000000800 */
[----:B--2---:R-:W-:-:S07]  /*0940*/  IMAD R0, R5, R8, R4 ;  /* 0x0000000805007224 */ /* 0x004fce00078e0204 */
[----:B------:R-:W2:Y:S01]  /*0950*/  LDC R24, c[0x0][0x600] ;  /* 0x00018000ff187b82 */ /* 0x000ea20000000800 */
[-CC-:B----4-:R-:W-:Y:S02]  /*0960*/  SHF.R.U64 R30, R20, R12.reuse, R7.reuse ;  /* 0x0000000c141e7219 */ /* 0x190fe40000001207 */
[----:B------:R-:W-:Y:S01]  /*0970*/  SHF.R.U32.HI R5, RZ, R12, R7 ;  /* 0x0000000cff057219 */ /* 0x000fe20000011607 */
[----:B------:R-:W-:Y:S01]  /*0980*/  IMAD.MOV.U32 R7, RZ, RZ, 0x1 ;  /* 0x00000001ff077424 */ /* 0x000fe200078e00ff */
[----:B------:R3:W4:Y:S03]  /*0990*/  F2I.U32.TRUNC.NTZ R12, R6 ;  /* 0x00000006000c7305 */ /* 0x000726000020f000 */
[----:B------:R-:W1:Y:S01]  /*09a0*/  LDC R15, c[0x0][0x648] ;  /* 0x00019200ff0f7b82 */ /* 0x000e620000000800 */
[-C--:B0-----:R-:W-:Y:S02]  /*09b0*/  SHF.L.U32 R4, R9, R26.reuse, RZ ;  /* 0x0000001a09047219 */ /* 0x081fe400000006ff */
[----:B------:R-:W-:-:S02]  /*09c0*/  SHF.R.U64 R32, R30, R26, R5 ;  /* 0x0000001a1e207219 */ /* 0x000fc40000001205 */
[----:B------:R-:W-:Y:S02]  /*09d0*/  LOP3.LUT R11, RZ, R4, RZ, 0x33, !PT ;  /* 0x00000004ff0b7212 */ /* 0x000fe400078e33ff */
[-C--:B------:R-:W-:Y:S01]  /*09e0*/  SHF.R.U32.HI R5, RZ, R26.reuse, R5 ;  /* 0x0000001aff057219 */ /* 0x080fe20000011605 */
[----:B------:R-:W0:Y:S01]  /*09f0*/  LDC R21, c[0x0][0x638] ;  /* 0x00018e00ff157b82 */ /* 0x000e220000000800 */
[----:B------:R-:W-:Y:S01]  /*0a00*/  SHF.L.U32 R10, R7, R26, RZ ;  /* 0x0000001a070a7219 */ /* 0x000fe200000006ff */
[----:B------:R-:W-:-:S06]  /*0a10*/  IMAD.MOV.U32 R4, RZ, RZ, R32 ;  /* 0x000000ffff047224 */ /* 0x000fcc00078e0020 */
[----:B------:R-:W0:Y:S01]  /*0a20*/  LDC R153, c[0x0][0x610] ;  /* 0x00018400ff997b82 */ /* 0x000e220000000800 */
[----:B---34-:R-:W-:Y:S05]  /*0a30*/  @!P0 BRA `(.L_x_6) ;  /* 0x0000000000288947 */ /* 0x018fea0003800000 */
[----:B------:R-:W3:Y:S02]  /*0a40*/  LDC R9, c[0x0][0x64c] ;  /* 0x00019300ff097b82 */ /* 0x000ee40000000800 */
[----:B---3--:R-:W-:-:S05]  /*0a50*/  IADD3 R9, P0, R32, R9, RZ ;  /* 0x0000000920097210 */ /* 0x008fca0007f1e0ff */
        /* <DEDUP_REMOVED lines=8> */
.L_x_6:
[----:B-1----:R-:W-:Y:S01]  /*0ae0*/  SHF.R.U64 R4, R4, R15, R5 ;  /* 0x0000000f04047219 */ /* 0x002fe20000001205 */
[----:B--2---:R-:W-:Y:S01]  /*0af0*/  VIADD R5, R24, 0xffffffff ;  /* 0xffffffff18057836 */ /* 0x004fe20000000000 */
[----:B------:R-:W-:Y:S01]  /*0b00*/  LOP3.LUT R11, R30, R11, RZ, 0xc0, !PT ;  /* 0x0000000b1e0b7212 */ /* 0x000fe200078ec0ff */
[----:B------:R-:W-:Y:S02]  /*0b10*/  IMAD.MOV R12, RZ, RZ, -R12 ;  /* 0x000000ffff0c7224 */ /* 0x000fe400078e0a0c */
[----:B------:R-:W-:Y:S02]  /*0b20*/  IMAD.MOV R6, RZ, RZ, -R4 ;  /* 0x000000ffff067224 */ /* 0x000fe400078e0a04 */
[----:B------:R-:W-:Y:S01]  /*0b30*/  IMAD R11, R10, R4, R11 ;  /* 0x000000040a0b7224 */ /* 0x000fe200078e020b */
[----:B------:R-:W-:Y:S01]  /*0b40*/  LOP3.LUT R4, R20, R5, RZ, 0xc0, !PT ;  /* 0x0000000514047212 */ /* 0x000fe200078ec0ff */
[----:B------:R-:W-:Y:S02]  /*0b50*/  @P3 IMAD R0, R14, R12, R3 ;  /* 0x0000000c0e003224 */ /* 0x000fe400078e0203 */
[----:B0-----:R-:W-:-:S02]  /*0b60*/  IMAD R3, R6, R21, R32 ;  /* 0x0000001506037224 */ /* 0x001fc400078e0220 */
[----:B------:R-:W-:Y:S02]  /*0b70*/  IMAD R153, R11, R153, R0 ;  /* 0x000000990b997224 */ /* 0x000fe400078e0200 */
[----:B------:R-:W-:Y:S02]  /*0b80*/  IMAD R4, R3, R24, R4 ;  /* 0x0000001803047224 */ /* 0x000fe400078e0204 */
[----:B------:R-:W-:-:S03]  /*0b90*/  IMAD.MOV.U32 R0, RZ, RZ, 0x1 ;  /* 0x00000001ff007424 */ /* 0x000fc600078e00ff */
[----:B------:R-:W-:Y:S02]  /*0ba0*/  SEL R152, R4, R153, !P3 ;  /* 0x0000009904987207 */ /* 0x000fe40005800000 */
[----:B------:R-:W-:-:S07]  /*0bb0*/  SEL R153, R153, R4, !P3 ;  /* 0x0000000499997207 */ /* 0x000fce0005800000 */
.L_x_4:
[----:B------:R-:W-:-:S08]  /*0bc0*/  NOP ;  /* 0x0000000000007918 */ /* 0x000fd00000000000 */
[----:B------:R-:W0:Y:S02]  /*0bd0*/  USETMAXREG.TRY_ALLOC.CTAPOOL UP0, 0xe8 ;  /* 0x000000e8000079c8 */ /* 0x000e240008000600 */
[----:B0-----:R-:W-:-:S13]  /*0be0*/  PLOP3.LUT P0, PT, PT, PT, UP0, 0x80, 0x0 ;  /* 0x000000000000781c */ /* 0x001fda0003f0f008 */
[----:B------:R-:W-:Y:S05]  /*0bf0*/  @!P0 BRA `(.L_x_4) ;  /* 0xfffffffc00f08947 */ /* 0x000fea000383ffff */
[----:B------:R-:W-:Y:S01]  /*0c00*/  ULDC.64 UR4, c[0x0][0x598] ;  /* 0x0001660000047ab9 */ /* 0x000fe20000000a00 */
[----:B------:R-:W-:Y:S01]  /*0c10*/  ULDC.64 UR36, c[0x0][0x208] ;  /* 0x0000820000247ab9 */ /* 0x000fe20000000a00 */
[----:B------:R-:W-:-:S04]  /*0c20*/  ISETP.NE.U32.AND P0, PT, RZ, UR4, PT ;  /* 0x00000004ff007c0c */ /* 0x000fc8000bf05070 */
[----:B------:R-:W-:-:S13]  /*0c30*/  ISETP.NE.AND.EX P0, PT, RZ, UR5, PT, P0 ;  /* 0x00000005ff007c0c */ /* 0x000fda000bf05300 */
[----:B------:R-:W-:Y:S05]  /*0c40*/  @!P0 BRA `(.L_x_7) ;  /* 0x00000000001c8947 */ /* 0x000fea0003800000 */
[----:B------:R-:W0:Y:S02]  /*0c50*/  LDC.64 R4, c[0x0][0x598] ;  /* 0x00016600ff047b82 */ /* 0x000e240000000a00 */
[----:B0-----:R-:W2:Y:S02]  /*0c60*/  LDG.E.64 R4, desc[UR36][R4.64] ;  /* 0x0000002404047981 */ /* 0x001ea4000c1e1b00 */
[----:B--2---:R-:W-:-:S04]  /*0c70*/  ISETP.NE.U32.AND P0, PT, R4, RZ, PT ;  /* 0x000000ff0400720c */ /* 0x004fc80003f05070 */
[----:B------:R-:W-:-:S13]  /*0c80*/  ISETP.NE.AND.EX P0, PT, R5, RZ, PT, P0 ;  /* 0x000000ff0500720c */ /* 0x000fda0003f05300 */
[----:B------:R-:W-:Y:S05]  /*0c90*/  @!P0 BRA `(.L_x_7) ;  /* 0x0000000000088947 */ /* 0x000fea0003800000 */
[----:B------:R0:W5:Y:S01]  /*0ca0*/  LD.E R154, desc[UR36][R4.64] ;  /* 0x00000024049a7980 */ /* 0x000162000c101900 */
[----:B------:R-:W-:Y:S05]  /*0cb0*/  BRA `(.L_x_8) ;  /* 0x0000000000247947 */ /* 0x000fea0003800000 */
.L_x_7:
[----:B------:R-:W-:Y:S02]  /*0cc0*/  ULDC.64 UR4, c[0x0][0x588] ;  /* 0x0001620000047ab9 */ /* 0x000fe40000000a00 */
[----:B------:R-:W-:-:S04]  /*0cd0*/  ISETP.NE.U32.AND P0, PT, RZ, UR4, PT ;  /* 0x00000004ff007c0c */ /* 0x000fc8000bf05070 */
[----:B------:R-:W-:-:S13]  /*0ce0*/  ISETP.NE.AND.EX P0, PT, RZ, UR5, PT, P0 ;  /* 0x00000005ff007c0c */ /* 0x000fda000bf05300 */
[----:B------:R-:W-:Y:S05]  /*0cf0*/  @!P0 BRA `(.L_x_9) ;  /* 0x00000000000c8947 */ /* 0x000fea0003800000 */
[----:B------:R-:W0:Y:S02]  /*0d00*/  LDC.64 R154, c[0x0][0x588] ;  /* 0x00016200ff9a7b82 */ /* 0x000e240000000a00 */
[----:B0-----:R1:W5:Y:S01]  /*0d10*/  LDG.E R154, desc[UR36][R154.64] ;  /* 0x000000249a9a7981 */ /* 0x001362000c1e1900 */
[----:B------:R-:W-:Y:S05]  /*0d20*/  BRA `(.L_x_8) ;  /* 0x0000000000087947 */ /* 0x000fea0003800000 */
.L_x_9:
[----:B------:R-:W-:Y:S02]  /*0d30*/  ULDC UR4, c[0x0][0x580] ;  /* 0x0001600000047ab9 */ /* 0x000fe40000000800 */
[----:B------:R-:W-:-:S07]  /*0d40*/  IMAD.U32 R154, RZ, RZ, UR4 ;  /* 0x00000004ff9a7e24 */ /* 0x000fce000f8e00ff */
.L_x_8:
[----:B------:R-:W-:Y:S02]  /*0d50*/  ULDC.64 UR4, c[0x0][0x5a0] ;  /* 0x0001680000047ab9 */ /* 0x000fe40000000a00 */
[----:B------:R-:W-:-:S04]  /*0d60*/  ISETP.NE.U32.AND P0, PT, RZ, UR4, PT ;  /* 0x00000004ff007c0c */ /* 0x000fc8000bf05070 */
[----:B------:R-:W-:-:S13]  /*0d70*/  ISETP.NE.AND.EX P0, PT, RZ, UR5, PT, P0 ;  /* 0x00000005ff007c0c */ /* 0x000fda000bf05300 */
[----:B------:R-:W-:Y:S05]  /*0d80*/  @!P0 BRA `(.L_x_10) ;  /* 0x00000000001c8947 */ /* 0x000fea0003800000 */
[----:B0-----:R-:W0:Y:S02]  /*0d90*/  LDC.64 R4, c[0x0][0x5a0] ;  /* 0x00016800ff047b82 */ /* 0x001e240000000a00 */
[----:B0-----:R-:W2:Y:S02]  /*0da0*/  LDG.E.64 R4, desc[UR36][R4.64] ;  /* 0x0000002404047981 */ /* 0x001ea4000c1e1b00 */
[----:B--2---:R-:W-:-:S04]  /*0db0*/  ISETP.NE.U32.AND P0, PT, R4, RZ, PT ;  /* 0x000000ff0400720c */ /* 0x004fc80003f05070 */
[----:B------:R-:W-:-:S13]  /*0dc0*/  ISETP.NE.AND.EX P0, PT, R5, RZ, PT, P0 ;  /* 0x000000ff0500720c */ /* 0x000fda0003f05300 */
[----:B------:R-:W-:Y:S05]  /*0dd0*/  @!P0 BRA `(.L_x_10) ;  /* 0x0000000000088947 */ /* 0x000fea0003800000 */
[----:B-1----:R0:W5:Y:S01]  /*0de0*/  LD.E R155, desc[UR36][R4.64] ;  /* 0x00000024049b7980 */ /* 0x002162000c101900 */
[----:B------:R-:W-:Y:S05]  /*0df0*/  BRA `(.L_x_11) ;  /* 0x0000000000247947 */ /* 0x000fea0003800000 */
.L_x_10:
[----:B------:R-:W-:Y:S02]  /*0e00*/  ULDC.64 UR4, c[0x0][0x590] ;  /* 0x0001640000047ab9 */ /* 0x000fe40000000a00 */
[----:B------:R-:W-:-:S04]  /*0e10*/  ISETP.NE.U32.AND P0, PT, RZ, UR4, PT ;  /* 0x00000004ff007c0c */ /* 0x000fc8000bf05070 */
[----:B------:R-:W-:-:S13]  /*0e20*/  ISETP.NE.AND.EX P0, PT, RZ, UR5, PT, P0 ;  /* 0x00000005ff007c0c */ /* 0x000fda000bf05300 */
[----:B------:R-:W-:Y:S05]  /*0e30*/  @!P0 BRA `(.L_x_12) ;  /* 0x00000000000c8947 */ /* 0x000fea0003800000 */
[----:B0-----:R-:W1:Y:S02]  /*0e40*/  LDC.64 R4, c[0x0][0x590] ;  /* 0x00016400ff047b82 */ /* 0x001e640000000a00 */
[----:B-1----:R1:W5:Y:S01]  /*0e50*/  LDG.E R155, desc[UR36][R4.64] ;  /* 0x00000024049b7981 */ /* 0x002362000c1e1900 */
[----:B------:R-:W-:Y:S05]  /*0e60*/  BRA `(.L_x_11) ;  /* 0x0000000000087947 */ /* 0x000fea0003800000 */
.L_x_12:
[----:B------:R-:W-:Y:S02]  /*0e70*/  ULDC UR4, c[0x0][0x584] ;  /* 0x0001610000047ab9 */ /* 0x000fe40000000800 */
[----:B-1----:R-:W-:-:S07]  /*0e80*/  IMAD.U32 R155, RZ, RZ, UR4 ;  /* 0x00000004ff9b7e24 */ /* 0x002fce000f8e00ff */
.L_x_11:
[----:B------:R-:W-:-:S13]  /*0e90*/  LOP3.LUT P0, RZ, R0, 0xff, RZ, 0xc0, !PT ;  /* 0x000000ff00ff7812 */ /* 0x000fda000780c0ff */
[----:B------:R-:W-:Y:S05]  /*0ea0*/  @!P0 EXIT ;  /* 0x000000000000894d */ /* 0x000fea0003800000 */
[----:B------:R-:W-:Y:S01]  /*0eb0*/  ULDC UR4, c[0x0][0x28c] ;  /* 0x0000a30000047ab9 */ /* 0x000fe20000000800 */
[----:B------:R-:W-:Y:S01]  /*0ec0*/  LOP3.LUT R158, R19, 0x1, RZ, 0xfc, !PT ;  /* 0x00000001139e7812 */ /* 0x000fe200078efcff */
[----:B------:R-:W-:Y:S01]  /*0ed0*/  UIADD3 UR4, UR4, 0x1f, URZ ;  /* 0x0000001f04047890 */ /* 0x000fe2000fffe03f */
[----:B------:R-:W-:Y:S01]  /*0ee0*/  UMOV UR38, URZ ;  /* 0x0000003f00267c82 */ /* 0x000fe20008000000 */
[----:B------:R-:W-:Y:S02]  /*0ef0*/  UMOV UR39, URZ ;  /* 0x0000003f00277c82 */ /* 0x000fe40008000000 */
[----:B------:R-:W-:-:S04]  /*0f00*/  USHF.R.S32.HI UR5, URZ, 0x1f, UR4 ;  /* 0x0000001f3f057899 */ /* 0x000fc80008011404 */
[----:B------:R-:W-:-:S04]  /*0f10*/  ULEA.HI UR5, UR5, UR4, URZ, 0x5 ;  /* 0x0000000405057291 */ /* 0x000fc8000f8f283f */
[----:B------:R-:W-:-:S12]  /*0f20*/  USHF.R.S32.HI UR40, URZ, 0x5, UR5 ;  /* 0x000000053f287899 */ /* 0x000fd80008011405 */
.L_x_286:
[----:B------:R-:W-:Y:S01]  /*0f30*/  LOP3.LUT R0, R18, 0x80, RZ, 0xc0, !PT ;  /* 0x0000008012007812 */ /* 0x000fe200078ec0ff */
[----:B--2---:R-:W2:Y:S01]  /*0f40*/  S2UR UR7, SR_CgaCtaId ;  /* 0x00000000000779c3 */ /* 0x004ea20000008800 */
[----:B------:R-:W-:Y:S02]  /*0f50*/  UMOV UR6, 0x400 ;  /* 0x0000040000067882 */ /* 0x000fe40000000000 */
[----:B------:R-:W-:-:S06]  /*0f60*/  SHF.R.U32.HI R0, RZ, 0x7, R0 ;  /* 0x00000007ff007819 */ /* 0x000fcc0000011600 */
[----:B---3--:R-:W3:Y:S01]  /*0f70*/  SHFL.IDX PT, R0, R0, RZ, 0x1f ;  /* 0x00001fff00007589 */ /* 0x008ee200000e0000 */
[----:B--2---:R-:W-:Y:S01]  /*0f80*/  ULEA UR42, UR7, UR6, 0x18 ;  /* 0x00000006072a7291 */ /* 0x004fe2000f8ec03f */
[----:B---3--:R-:W-:-:S13]  /*0f90*/  R2UR UR4, R0 ;  /* 0x00000000000472ca */ /* 0x008fda00000e0000 */
[----:B------:R-:W-:-:S04]  /*0fa0*/  ULEA.HI UR5, UR4, UR4, URZ, 0x1 ;  /* 0x0000000404057291 */ /* 0x000fc8000f8f083f */
[----:B------:R-:W-:-:S04]  /*0fb0*/  ULOP3.LUT UR5, UR5, 0xffffe, URZ, 0xc0, !UPT ;  /* 0x000ffffe05057892 */ /* 0x000fc8000f8ec03f */
[----:B------:R-:W-:-:S03]  /*0fc0*/  UIADD3 UR5, UR4, -UR5, URZ ;  /* 0x8000000504057290 */ /* 0x000fc6000fffe03f */
[----:B------:R-:W-:Y:S01]  /*0fd0*/  ULDC UR4, c[0x0][0x28c] ;  /* 0x0000a30000047ab9 */ /* 0x000fe20000000800 */
[----:B------:R-:W-:Y:S01]  /*0fe0*/  ULEA UR5, UR5, UR42, 0xc ;  /* 0x0000002a05057291 */ /* 0x000fe2000f8e603f */
[----:B------:R-:W-:-:S03]  /*0ff0*/  ISETP.LT.AND P0, PT, RZ, UR4, PT ;  /* 0x00000004ff007c0c */ /* 0x000fc6000bf01270 */
[----:B------:R-:W-:-:S04]  /*1000*/  UIADD3 UR5, UR5, 0x100, URZ ;  /* 0x0000010005057890 */ /* 0x000fc8000fffe03f */
[----:B------:R-:W-:-:S04]  /*1010*/  USHF.R.U32.HI UR5, URZ, 0x4, UR5 ;  /* 0x000000043f057899 */ /* 0x000fc80008011605 */
[----:B------:R-:W-:Y:S02]  /*1020*/  ULOP3.LUT UR41, UR5, 0x3fff, URZ, 0xc0, !UPT ;  /* 0x00003fff05297892 */ /* 0x000fe4000f8ec03f */
[----:B-1----:R-:W-:Y:S10]  /*1030*/  @P0 BRA `(.L_x_13) ;  /* 0x0000000000400947 */ /* 0x002ff40003800000 */
[----:B------:R-:W-:Y:S01]  /*1040*/  MOV R0, 0x0 ;  /* 0x0000000000007802 */ /* 0x000fe20000000f00 */
[----:B------:R-:W-:Y:S01]  /*1050*/  ULDC.64 UR4, c[0x4][0x68] ;  /* 0x01001a0000047ab9 */ /* 0x000fe20000000a00 */
[----:B------:R-:W-:Y:S01]  /*1060*/  ULDC.64 UR6, c[0x4][0x8] ;  /* 0x0100020000067ab9 */ /* 0x000fe20000000a00 */
[----:B01----:R-:W-:Y:S01]  /*1070*/  IMAD.U32 R4, RZ, RZ, UR4 ;  /* 0x00000004ff047e24 */ /* 0x003fe2000f8e00ff */
[----:B------:R0:W1:Y:S01]  /*1080*/  LDC.64 R14, c[0x4][R0] ;  /* 0x01000000000e7b82 */ /* 0x0000620000000a00 */
[----:B------:R-:W-:Y:S01]  /*1090*/  IMAD.U32 R5, RZ, RZ, UR5 ;  /* 0x00000005ff057e24 */ /* 0x000fe2000f8e00ff */
[----:B------:R-:W-:Y:S01]  /*10a0*/  ULDC.64 UR4, c[0x4][0x70] ;  /* 0x01001c0000047ab9 */ /* 0x000fe20000000a00 */
[----:B------:R-:W-:Y:S02]  /*10b0*/  IMAD.U32 R10, RZ, RZ, UR6 ;  /* 0x00000006ff0a7e24 */ /* 0x000fe4000f8e00ff */
[----:B------:R-:W-:Y:S02]  /*10c0*/  IMAD.U32 R6, RZ, RZ, UR4 ;  /* 0x00000004ff067e24 */ /* 0x000fe4000f8e00ff */
[----:B------:R-:W-:-:S02]  /*10d0*/  IMAD.U32 R7, RZ, RZ, UR5 ;  /* 0x00000005ff077e24 */ /* 0x000fc4000f8e00ff */
[----:B------:R-:W-:Y:S02]  /*10e0*/  IMAD.U32 R11, RZ, RZ, UR7 ;  /* 0x00000007ff0b7e24 */ /* 0x000fe4000f8e00ff */
[----:B------:R-:W-:Y:S02]  /*10f0*/  IMAD.MOV.U32 R8, RZ, RZ, 0x1e1 ;  /* 0x000001e1ff087424 */ /* 0x000fe400078e00ff */
[----:B------:R-:W-:Y:S02]  /*1100*/  IMAD.MOV.U32 R12, RZ, RZ, 0x1 ;  /* 0x00000001ff0c7424 */ /* 0x000fe400078e00ff */
[----:B0-----:R-:W-:-:S07]  /*1110*/  IMAD.MOV.U32 R13, RZ, RZ, RZ ;  /* 0x000000ffff0d7224 */ /* 0x001fce00078e00ff */
[----:B------:R-:W-:-:S07]  /*1120*/  LEPC R20, `(.L_x_13) ;  /* 0x000000001014794e */ /* 0x000fce0000000000 */
[----:B-1---5:R-:W-:Y:S05]  /*1130*/  CALL.ABS.NOINC R14 ;  /* 0x000000000e007343 */ /* 0x022fea0003c00000 */
.L_x_13:
[----:B------:R-:W-:-:S13]  /*1140*/  ISETP.NE.AND P0, PT, R158, 0x3, PT ;  /* 0x000000039e00780c */ /* 0x000fda0003f05270 */
[----:B------:R-:W-:Y:S05]  /*1150*/  @!P0 BRA `(.L_x_14) ;  /* 0x0000000000048947 */ /* 0x000fea0003800000 */
[----:B------:R-:W-:Y:S01]  /*1160*/  BPT.TRAP 0x1 ;  /* 0x000000040000795c */ /* 0x000fe20000300000 */
.L_x_14:
[----:B------:R-:W-:Y:S02]  /*1170*/  IMAD.U32 R3, RZ, RZ, UR39 ;  /* 0x00000027ff037e24 */ /* 0x000fe4000f8e00ff */
[----:B------:R-:W-:-:S03]  /*1180*/  IMAD.U32 R0, RZ, RZ, UR38 ;  /* 0x00000026ff007e24 */ /* 0x000fc6000f8e00ff */
[----:B------:R-:W-:Y:S02]  /*1190*/  LEA R3, R3, UR42, 0x3 ;  /* 0x0000002a03037c11 */ /* 0x000fe4000f8e18ff */
[----:B------:R-:W-:-:S04]  /*11a0*/  SHF.L.U32 R0, R0, 0x1f, RZ ;  /* 0x0000001f00007819 */ /* 0x000fc800000006ff */
[----:B------:R2:W3:Y:S01]  /*11b0*/  SYNCS.PHASECHK.TRANS64.TRYWAIT P1, [R3+URZ], R0 ;  /* 0x00000000030075a7 */ /* 0x0004e2000802017f */
[----:B------:R-:W-:Y:S05]  /*11c0*/  @!P0 BRA `(.L_x_15) ;  /* 0x0000000000048947 */ /* 0x000fea0003800000 */
[----:B------:R-:W-:Y:S01]  /*11d0*/  BPT.TRAP 0x1 ;  /* 0x000000040000795c */ /* 0x000fe20000300000 */
.L_x_15:
[----:B---3--:R-:W-:Y:S05]  /*11e0*/  @P1 BRA `(.L_x_16) ;  /* 0x0000000000081947 */ /* 0x008fea0003800000 */
[----:B------:R-:W3:Y:S02]  /*11f0*/  SYNCS.PHASECHK.TRANS64.TRYWAIT P1, [R3+URZ], R0 ;  /* 0x00000000030075a7 */ /* 0x000ee4000802017f */
[----:B---3--:R-:W-:Y:S05]  /*1200*/  @!P1 BRA `(.L_x_17) ;  /* 0x000000a000589947 */ /* 0x008fea0003800000 */
.L_x_16:
[----:B------:R-:W-:-:S04]  /*1210*/  UISETP.LT.AND UP0, UPT, UR40, 0x1, UPT ;  /* 0x000000012800788c */ /* 0x000fc8000bf01270 */
[----:B------:R-:W-:-:S04]  /*1220*/  USEL UR4, UR40, 0x1, UP0 ;  /* 0x0000000128047887 */ /* 0x000fc80008000000 */
[----:B------:R-:W-:-:S06]  /*1230*/  UIADD3 UR4, UR40, -UR4, URZ ;  /* 0x8000000428047290 */ /* 0x000fcc000fffe03f */
[----:B--23--:R-:W-:Y:S01]  /*1240*/  IMAD.U32 R0, RZ, RZ, UR4 ;  /* 0x00000004ff007e24 */ /* 0x00cfe2000f8e00ff */
[----:B------:R-:W-:Y:S05]  /*1250*/  WARPSYNC.ALL ;  /* 0x0000000000007948 */ /* 0x000fea0003800000 */
[----:B------:R-:W-:Y:S01]  /*1260*/  ISETP.GE.AND P1, PT, R0, 0x1, PT ;  /* 0x000000010000780c */ /* 0x000fe20003f26270 */
[----:B------:R-:W-:Y:S01]  /*1270*/  UIADD3 UR4, UR42, 0x8100, URZ ;  /* 0x000081002a047890 */ /* 0x000fe2000fffe03f */
[----:B------:R-:W-:Y:S01]  /*1280*/  WARPGROUP.ARRIVE ;  /* 0x00000000000079c5 */ /* 0x000fe20000000000 */
[----:B------:R-:W-:Y:S02]  /*1290*/  ULOP3.LUT UR41, UR41, 0x10000, URZ, 0xfc, !UPT ;  /* 0x0001000029297892 */ /* 0x000fe4000f8efc3f */
[----:B------:R-:W-:Y:S01]  /*12a0*/  USHF.R.U32.HI UR4, URZ, 0x4, UR4 ;  /* 0x000000043f047899 */ /* 0x000fe20008011604 */
[----:B------:R-:W-:Y:S01]  /*12b0*/  UMOV UR5, 0x80000020 ;  /* 0x8000002000057882 */ /* 0x000fe20000000000 */
[----:B------:R-:W-:-:S02]  /*12c0*/  UMOV UR7, 0x80000020 ;  /* 0x8000002000077882 */ /* 0x000fc40000000000 */
[----:B------:R-:W-:-:S04]  /*12d0*/  ULOP3.LUT UR4, UR4, 0x3fff, URZ, 0xc0, !UPT ;  /* 0x00003fff04047892 */ /* 0x000fc8000f8ec03f */
[----:B------:R-:W-:Y:S02]  /*12e0*/  ULOP3.LUT UR10, UR4, 0x10000, URZ, 0xfc, !UPT ;  /* 0x00010000040a7892 */ /* 0x000fe4000f8efc3f */
[----:B------:R-:W-:Y:S02]  /*12f0*/  ULEA UR4, UR39, UR41, 0x9 ;  /* 0x0000002927047291 */ /* 0x000fe4000f8e483f */
[----:B------:R-:W-:-:S09]  /*1300*/  ULEA UR6, UR39, UR10, 0xa ;  /* 0x0000000a27067291 */ /* 0x000fd2000f8e503f */
[----:B------:R-:W-:Y:S01]  /*1310*/  HGMMA.64x256x16.F32.BF16 R24, gdesc[UR4], RZ, !UPT, gsb0 ;  /* 0x03e00000041879f0 */ /* 0x000fe2000c0018ff */
[----:B------:R-:W-:Y:S02]  /*1320*/  UIADD3 UR4, UR4, 0x2, URZ ;  /* 0x0000000204047890 */ /* 0x000fe4000fffe03f */
[----:B------:R-:W-:Y:S01]  /*1330*/  UIADD3 UR6, UR6, 0x2, URZ ;  /* 0x0000000206067890 */ /* 0x000fe2000fffe03f */
[----:B------:R-:W-:Y:S01]  /*1340*/  UMOV UR5, 0x80000020 ;  /* 0x8000002000057882 */ /* 0x000fe20000000000 */
[----:B------:R-:W-:Y:S01]  /*1350*/  UMOV UR7, 0x80000020 ;  /* 0x8000002000077882 */ /* 0x000fe20000000000 */
[----:B------:R-:W-:Y:S02]  /*1360*/  WARPGROUP.DEPBAR.LE gsb0, 0x0 ;  /* 0x00008000000079c5 */ /* 0x000fe40000010000 */
[----:B------:R-:W-:-:S15]  /*1370*/  WARPGROUP.ARRIVE ;  /* 0x00000000000079c5 */ /* 0x000fde0000000000 */
[----:B------:R-:W-:-:S05]  /*1380*/  NOP ;  /* 0x0000000000007918 */ /* 0x000fca0000000000 */
[----:B------:R-:W-:Y:S03]  /*1390*/  HGMMA.64x256x16.F32.BF16 R24, gdesc[UR4], R24, gsb0 ;  /* 0x03e00000041879f0 */ /* 0x000fe60008001818 */
[----:B------:R-:W-:Y:S02]  /*13a0*/  WARPGROUP.DEPBAR.LE gsb0, 0x0 ;  /* 0x00008000000079c5 */ /* 0x000fe40000010000 */
[----:B------:R-:W-:Y:S05]  /*13b0*/  @!P1 BRA `(.L_x_18) ;  /* 0x0000000000dc9947 */ /* 0x000fea0003800000 */
[----:B------:R-:W-:Y:S02]  /*13c0*/  UIADD3 UR4, UR39, 0x1, URZ ;  /* 0x0000000127047890 */ /* 0x000fe4000fffe03f */
[----:B------:R-:W-:Y:S02]  /*13d0*/  UMOV UR9, UR39 ;  /* 0x0000002700097c82 */ /* 0x000fe40008000000 */
[----:B------:R-:W-:-:S04]  /*13e0*/  UISETP.NE.AND UP0, UPT, UR4, 0x4, UPT ;  /* 0x000000040400788c */ /* 0x000fc8000bf05270 */
[----:B------:R-:W-:Y:S02]  /*13f0*/  USEL UR5, URZ, 0x1, UP0 ;  /* 0x000000013f057887 */ /* 0x000fe40008000000 */
[----:B------:R-:W-:Y:S02]  /*1400*/  USEL UR8, UR4, URZ, UP0 ;  /* 0x0000003f04087287 */ /* 0x000fe40008000000 */
[----:B------:R-:W-:-:S06]  /*1410*/  ULOP3.LUT UR5, UR38, UR5, URZ, 0x3c, !UPT ;  /* 0x0000000526057292 */ /* 0x000fcc000f8e3c3f */
[----:B01----:R-:W-:-:S07]  /*1420*/  IMAD.U32 R5, RZ, RZ, UR5 ;  /* 0x00000005ff057e24 */ /* 0x003fce000f8e00ff */
.L_x_25:
[----:B01----:R-:W-:Y:S05]  /*1430*/  @!P0 BRA `(.L_x_19) ;  /* 0x0000000000048947 */ /* 0x003fea0003800000 */
[----:B------:R-:W-:Y:S01]  /*1440*/  BPT.TRAP 0x1 ;  /* 0x000000040000795c */ /* 0x000fe20000300000 */
.L_x_19:
[----:B------:R-:W0:Y:S01]  /*1450*/  S2UR UR5, SR_CgaCtaId ;  /* 0x00000000000579c3 */ /* 0x000e220000008800 */
[----:B------:R-:W-:Y:S01]  /*1460*/  UMOV UR4, 0x400 ;  /* 0x0000040000047882 */ /* 0x000fe20000000000 */
[----:B------:R-:W-:Y:S01]  /*1470*/  SHF.L.U32 R3, R5, 0x1f, RZ ;  /* 0x0000001f05037819 */ /* 0x000fe200000006ff */
[----:B0-----:R-:W-:-:S04]  /*1480*/  ULEA UR11, UR5, UR4, 0x18 ;  /* 0x00000004050b7291 */ /* 0x001fc8000f8ec03f */
[----:B------:R-:W-:-:S09]  /*1490*/  ULEA UR4, UR8, UR11, 0x3 ;  /* 0x0000000b08047291 */ /* 0x000fd2000f8e183f */
[----:B------:R0:W1:Y:S01]  /*14a0*/  SYNCS.PHASECHK.TRANS64.TRYWAIT P1, [UR4], R3 ;  /* 0x00000003ff0075a7 */ /* 0x0000620008020144 */
[----:B------:R-:W-:Y:S05]  /*14b0*/  @!P0 BRA `(.L_x_20) ;  /* 0x0000000000048947 */ /* 0x000fea0003800000 */
[----:B------:R-:W-:Y:S01]  /*14c0*/  BPT.TRAP 0x1 ;  /* 0x000000040000795c */ /* 0x000fe20000300000 */
.L_x_20:
[----:B-1----:R-:W-:Y:S05]  /*14d0*/  @P1 BRA `(.L_x_21) ;  /* 0x0000000000081947 */ /* 0x002fea0003800000 */
[----:B------:R-:W1:Y:S02]  /*14e0*/  SYNCS.PHASECHK.TRANS64.TRYWAIT P1, [UR4], R3 ;  /* 0x00000003ff0075a7 */ /* 0x000e640008020144 */
[----:B-1----:R-:W-:Y:S05]  /*14f0*/  @!P1 BRA `(.L_x_22) ;  /* 0x0000009c00b09947 */ /* 0x002fea0003800000 */
.L_x_21:
[----:B------:R-:W-:Y:S01]  /*1500*/  ULEA UR4, UR8, UR41, 0x9 ;  /* 0x0000002908047291 */ /* 0x000fe2000f8e483f */
[----:B------:R-:W-:Y:S01]  /*1510*/  WARPGROUP.ARRIVE ;  /* 0x00000000000079c5 */ /* 0x000fe20000000000 */
[----:B------:R-:W-:Y:S01]  /*1520*/  ULEA UR6, UR8, UR10, 0xa ;  /* 0x0000000a08067291 */ /* 0x000fe2000f8e503f */
[----:B------:R-:W-:Y:S01]  /*1530*/  UMOV UR5, 0x80000020 ;  /* 0x8000002000057882 */ /* 0x000fe20000000000 */
[----:B------:R-:W-:-:S07]  /*1540*/  UMOV UR7, 0x80000020 ;  /* 0x8000002000077882 */ /* 0x000fce0000000000 */
[----:B------:R-:W-:Y:S01]  /*1550*/  HGMMA.64x256x16.F32.BF16 R24, gdesc[UR4], R24, gsb0 ;  /* 0x03e00000041879f0 */ /* 0x000fe20008001818 */
        /* <DEDUP_REMOVED lines=10> */
[----:B------:R-:W-:Y:S01]  /*1600*/  BPT.TRAP 0x1 ;  /* 0x000000040000795c */ /* 0x000fe20000300000 */
.L_x_23:
[----:B------:R-:W-:Y:S01]  /*1610*/  ULEA UR4, UR9, UR11, 0x3 ;  /* 0x0000000b09047291 */ /* 0x000fe2000f8e183f */
[----:B------:R-:W-:-:S03]  /*1620*/  ISETP.GT.U32.AND P1, PT, R19, 0x1, PT ;  /* 0x000000011300780c */ /* 0x000fc60003f24070 */
[----:B------:R-:W-:-:S04]  /*1630*/  UIADD3 UR4, UR4, 0x20, URZ ;  /* 0x0000002004047890 */ /* 0x000fc8000fffe03f */
[----:B------:R-:W-:-:S09]  /*1640*/  UPRMT UR4, URZ, 0x654, UR4 ;  /* 0x000006543f047896 */ /* 0x000fd20008000004 */
[----:B------:R-:W-:Y:S01]  /*1650*/  SYNCS.ARRIVE.TRANS64.RED.A1T0 RZ, [UR4], RZ ;  /* 0x000000ffffff79a7 */ /* 0x000fe20008100404 */
[----:B------:R-:W-:Y:S05]  /*1660*/  @P1 BRA `(.L_x_24) ;  /* 0x0000000000041947 */ /* 0x000fea0003800000 */
[----:B------:R-:W-:Y:S01]  /*1670*/  BPT.TRAP 0x1 ;  /* 0x000000040000795c */ /* 0x000fe20000300000 */
.L_x_24:
[----:B------:R-:W-:Y:S01]  /*1680*/  UIADD3 UR8, UR8, 0x1, URZ ;  /* 0x0000000108087890 */ /* 0x000fe2000fffe03f */
[C---:B------:R-:W-:Y:S01]  /*1690*/  ISETP.GT.AND P1, PT, R0.reuse, 0x1, PT ;  /* 0x000000010000780c */ /* 0x040fe20003f24270 */
[----:B------:R-:W-:Y:S01]  /*16a0*/  UIADD3 UR9, UR9, 0x1, URZ ;  /* 0x0000000109097890 */ /* 0x000fe2000fffe03f */
[----:B------:R-:W-:Y:S01]  /*16b0*/  VIADD R0, R0, 0xffffffff ;  /* 0xffffffff00007836 */ /* 0x000fe20000000000 */
[----:B------:R-:W-:Y:S02]  /*16c0*/  UISETP.NE.AND UP0, UPT, UR8, 0x4, UPT ;  /* 0x000000040800788c */ /* 0x000fe4000bf05270 */
[----:B------:R-:W-:Y:S02]  /*16d0*/  UISETP.NE.AND UP1, UPT, UR9, 0x4, UPT ;  /* 0x000000040900788c */ /* 0x000fe4000bf25270 */
[----:B------:R-:W-:Y:S02]  /*16e0*/  USEL UR4, URZ, 0x1, UP0 ;  /* 0x000000013f047887 */ /* 0x000fe40008000000 */
[----:B------:R-:W-:-:S02]  /*16f0*/  USEL UR8, UR8, URZ, UP0 ;  /* 0x0000003f08087287 */ /* 0x000fc40008000000 */
[----:B------:R-:W-:Y:S02]  /*1700*/  USEL UR9, UR9, URZ, UP1 ;  /* 0x0000003f09097287 */ /* 0x000fe40008800000 */
[----:B------:R-:W-:Y:S01]  /*1710*/  LOP3.LUT R5, R5, UR4, RZ, 0x3c, !PT ;  /* 0x0000000405057c12 */ /* 0x000fe2000f8e3cff */
[----:B------:R-:W-:Y:S09]  /*1720*/  @P1 BRA `(.L_x_25) ;  /* 0xfffffffc00401947 */ /* 0x000ff2000383ffff */
.L_x_18:
[----:B------:R-:W2:Y:S02]  /*1730*/  LDC R0, c[0x0][0x28c] ;  /* 0x0000a300ff007b82 */ /* 0x000ea40000000800 */
[----:B--2---:R-:W-:-:S13]  /*1740*/  ISETP.GE.AND P1, PT, R0, 0x1, PT ;  /* 0x000000010000780c */ /* 0x004fda0003f26270 */
[----:B------:R-:W-:Y:S05]  /*1750*/  @!P1 BRA `(.L_x_26) ;  /* 0x0000000000409947 */ /* 0x000fea0003800000 */
[----:B------:R-:W-:Y:S05]  /*1760*/  @!P0 BRA `(.L_x_27) ;  /* 0x0000000000048947 */ /* 0x000fea0003800000 */
[----:B------:R-:W-:Y:S01]  /*1770*/  BPT.TRAP 0x1 ;  /* 0x000000040000795c */ /* 0x000fe20000300000 */
.L_x_27:
[----:B------:R-:W2:Y:S01]  /*1780*/  S2UR UR6, SR_CgaCtaId ;  /* 0x00000000000679c3 */ /* 0x000ea20000008800 */
[----:B------:R-:W-:Y:S01]  /*1790*/  UISETP.LT.AND UP0, UPT, UR40, 0x1, UPT ;  /* 0x000000012800788c */ /* 0x000fe2000bf01270 */
[----:B------:R-:W-:Y:S01]  /*17a0*/  ISETP.GT.U32.AND P0, PT, R19, 0x1, PT ;  /* 0x000000011300780c */ /* 0x000fe20003f04070 */
[----:B------:R-:W-:Y:S02]  /*17b0*/  UMOV UR5, 0x400 ;  /* 0x0000040000057882 */ /* 0x000fe40000000000 */
[----:B------:R-:W-:-:S04]  /*17c0*/  USEL UR4, UR40, 0x1, UP0 ;  /* 0x0000000128047887 */ /* 0x000fc80008000000 */
[----:B------:R-:W-:-:S04]  /*17d0*/  UIADD3 UR4, UR39, UR40, -UR4 ;  /* 0x0000002827047290 */ /* 0x000fc8000fffe804 */
[----:B------:R-:W-:-:S04]  /*17e0*/  USHF.L.U32 UR4, UR4, 0x3, URZ ;  /* 0x0000000304047899 */ /* 0x000fc8000800063f */
[----:B------:R-:W-:Y:S02]  /*17f0*/  ULOP3.LUT UR4, UR4, 0x18, URZ, 0xc0, !UPT ;  /* 0x0000001804047892 */ /* 0x000fe4000f8ec03f */
[----:B--2---:R-:W-:-:S04]  /*1800*/  ULEA UR5, UR6, UR5, 0x18 ;  /* 0x0000000506057291 */ /* 0x004fc8000f8ec03f */
[----:B------:R-:W-:-:S04]  /*1810*/  UIADD3 UR4, UR5, 0x20, UR4 ;  /* 0x0000002005047890 */ /* 0x000fc8000fffe004 */
[----:B------:R-:W-:-:S09]  /*1820*/  UPRMT UR4, URZ, 0x654, UR4 ;  /* 0x000006543f047896 */ /* 0x000fd20008000004 */
[----:B------:R-:W-:Y:S01]  /*1830*/  SYNCS.ARRIVE.TRANS64.RED.A1T0 RZ, [UR4], RZ ;  /* 0x000000ffffff79a7 */ /* 0x000fe20008100404 */
[----:B------:R-:W-:Y:S05]  /*1840*/  @P0 BRA `(.L_x_26) ;  /* 0x0000000000040947 */ /* 0x000fea0003800000 */
[----:B------:R-:W-:Y:S01]  /*1850*/  BPT.TRAP 0x1 ;  /* 0x000000040000795c */ /* 0x000fe20000300000 */
.L_x_26:
[----:B------:R-:W2:Y:S01]  /*1860*/  LDC R7, c[0x0][0x288] ;  /* 0x0000a200ff077b82 */ /* 0x000ea20000000800 */
[----:B01----:R-:W-:Y:S01]  /*1870*/  SHF.R.U32.HI R3, RZ, 0x2, R18 ;  /* 0x00000002ff037819 */ /* 0x003fe20000011612 */
[----:B------:R-:W-:Y:S01]  /*1880*/  UIADD3 UR39, UR40, UR39, URZ ;  /* 0x0000002728277290 */ /* 0x000fe2000fffe03f */
[C---:B------:R-:W-:Y:S01]  /*1890*/  LOP3.LUT R4, R18.reuse, 0x60, RZ, 0xc0, !PT ;  /* 0x0000006012047812 */ /* 0x040fe200078ec0ff */
[----:B------:R-:W-:Y:S01]  /*18a0*/  ULDC UR8, c[0x0][0x284] ;  /* 0x0000a10000087ab9 */ /* 0x000fe20000000800 */
[----:B------:R-:W-:Y:S01]  /*18b0*/  LOP3.LUT R3, R3, 0x7, RZ, 0xc0, !PT ;  /* 0x0000000703037812 */ /* 0x000fe200078ec0ff */
[----:B------:R-:W-:Y:S01]  /*18c0*/  USHF.R.U32.HI UR4, URZ, 0x2, UR39 ;  /* 0x000000023f047899 */ /* 0x000fe20008011627 */
[----:B------:R-:W-:Y:S01]  /*18d0*/  SHF.R.U32.HI R10, RZ, 0x1, R4 ;  /* 0x00000001ff0a7819 */ /* 0x000fe20000011604 */
[----:B------:R-:W-:Y:S01]  /*18e0*/  IMAD.SHL.U32 R4, R18, 0x2, RZ ;  /* 0x0000000212047824 */ /* 0x000fe200078e00ff */
[----:B------:R-:W-:Y:S01]  /*18f0*/  LOP3.LUT R0, R22, 0x1, RZ, 0xc0, !PT ;  /* 0x0000000116007812 */ /* 0x000fe200078ec0ff */
[----:B------:R-:W-:Y:S01]  /*1900*/  ULOP3.LUT UR4, UR4, 0x1, URZ, 0xc0, !UPT ;  /* 0x0000000104047892 */ /* 0x000fe2000f8ec03f */
[----:B------:R-:W-:Y:S01]  /*1910*/  IADD3 R5, RZ, -R10, -R3 ;  /* 0x8000000aff057210 */ /* 0x000fe20007ffe803 */
[----:B------:R-:W-:Y:S01]  /*1920*/  UISETP.GT.U32.AND UP1, UPT, UR39, 0x3, UPT ;  /* 0x000000032700788c */ /* 0x000fe2000bf24070 */
[----:B------:R-:W-:Y:S01]  /*1930*/  LOP3.LUT R9, R4, 0x6, RZ, 0xc0, !PT ;  /* 0x0000000604097812 */ /* 0x000fe200078ec0ff */
[C---:B------:R-:W-:Y:S01]  /*1940*/  IMAD.SHL.U32 R6, R0.reuse, 0x40, RZ ;  /* 0x0000004000067824 */ /* 0x040fe200078e00ff */
[----:B------:R-:W-:Y:S01]  /*1950*/  UISETP.NE.U32.AND UP0, UPT, UR4, 0x1, UPT ;  /* 0x000000010400788c */ /* 0x000fe2000bf05070 */
[----:B------:R-:W-:Y:S01]  /*1960*/  IMAD R11, R0, -0x40, R5 ;  /* 0xffffffc0000b7824 */ /* 0x000fe200078e0205 */
[----:B------:R-:W-:Y:S01]  /*1970*/  LOP3.LUT R0, R18, 0x3, RZ, 0xc0, !PT ;  /* 0x0000000312007812 */ /* 0x000fe200078ec0ff */
[----:B------:R-:W-:Y:S01]  /*1980*/  ULDC.64 UR6, c[0x0][0x5d0] ;  /* 0x0001740000067ab9 */ /* 0x000fe20000000a00 */
[----:B------:R-:W-:Y:S01]  /*1990*/  PRMT R8, R9, 0x6540, R152 ;  /* 0x0000654009087816 */ /* 0x000fe20000000098 */
[----:B------:R-:W-:Y:S01]  /*19a0*/  IMAD.SHL.U32 R152, R152, 0x100, RZ ;  /* 0x0000010098987824 */ /* 0x000fe200078e00ff */
[----:B------:R-:W-:Y:S01]  /*19b0*/  SHF.R.S32.HI R21, RZ, 0x1f, R23 ;  /* 0x0000001fff157819 */ /* 0x000fe20000011417 */
[----:B------:R-:W-:Y:S01]  /*19c0*/  UISETP.LT.U32.AND UP1, UPT, UR40, 0x4, UP1 ;  /* 0x000000042800788c */ /* 0x000fe20008f21070 */
[----:B------:R-:W-:Y:S01]  /*19d0*/  SHF.R.S32.HI R9, RZ, 0x1f, R8 ;  /* 0x0000001fff097819 */ /* 0x000fe20000011408 */
[----:B--2---:R-:W-:Y:S01]  /*19e0*/  IMAD R13, R0, -0x2, R7 ;  /* 0xfffffffe000d7824 */ /* 0x004fe200078e0207 */
[----:B------:R-:W-:Y:S01]  /*19f0*/  ISETP.GE.AND P0, PT, R152, R7, PT ;  /* 0x000000079800720c */ /* 0x000fe20003f06270 */
[----:B------:R-:W-:Y:S01]  /*1a00*/  IMAD.SHL.U32 R0, R153, 0x80, RZ ;  /* 0x0000008099007824 */ /* 0x000fe200078e00ff */
[----:B------:R-:W-:Y:S01]  /*1a10*/  UISETP.GT.U32.AND UP0, UPT, UR40, 0x3, !UP0 ;  /* 0x000000032800788c */ /* 0x000fe2000c704070 */
[----:B------:R-:W-:Y:S01]  /*1a20*/  IMAD R4, R21, UR6, RZ ;  /* 0x0000000615047c24 */ /* 0x000fe2000f8e02ff */
[----:B------:R-:W-:Y:S01]  /*1a30*/  LOP3.LUT R3, R6, 0x40, R3, 0xe2, !PT ;  /* 0x0000004006037812 */ /* 0x000fe200078ee203 */
[----:B------:R-:W-:Y:S01]  /*1a40*/  USEL UR5, URZ, 0x1, !UP1 ;  /* 0x000000013f057887 */ /* 0x000fe2000c800000 */
[C---:B------:R-:W-:Y:S01]  /*1a50*/  ISETP.GE.OR P0, PT, R0.reuse, UR8, P0 ;  /* 0x0000000800007c0c */ /* 0x040fe20008706670 */
[----:B------:R-:W-:Y:S01]  /*1a60*/  USEL UR4, URZ, 0x1, !UP0 ;  /* 0x000000013f047887 */ /* 0x000fe2000c000000 */
[----:B------:R-:W-:Y:S01]  /*1a70*/  IMAD.WIDE R6, R153, 0x80, RZ ;  /* 0x0000008099067825 */ /* 0x000fe200078e02ff */
[----:B------:R-:W-:Y:S01]  /*1a80*/  ULOP3.LUT UR39, UR39, 0x3, URZ, 0xc0, !UPT ;  /* 0x0000000327277892 */ /* 0x000fe2000f8ec03f */
[----:B------:R-:W-:Y:S01]  /*1a90*/  IADD3 R0, -R0, UR8, R11 ;  /* 0x0000000800007c10 */ /* 0x000fe2000fffe10b */
[----:B------:R-:W-:Y:S01]  /*1aa0*/  ULOP3.LUT UR38, UR4, UR38, UR5, 0x96, !UPT ;  /* 0x0000002604267292 */ /* 0x000fe2000f8e9605 */
[C---:B------:R-:W-:Y:S01]  /*1ab0*/  IMAD R15, R23.reuse, UR7, R4 ;  /* 0x00000007170f7c24 */ /* 0x040fe2000f8e0204 */
[----:B------:R-:W-:Y:S01]  /*1ac0*/  LOP3.LUT R167, R6, R3, R10, 0xfe, !PT ;  /* 0x0000000306a77212 */ /* 0x000fe200078efe0a */
[----:B------:R-:W-:-:S04]  /*1ad0*/  IMAD.WIDE.U32 R4, R23, UR6, R8 ;  /* 0x0000000617047c25 */ /* 0x000fc8000f8e0008 */
[----:B------:R-:W-:Y:S02]  /*1ae0*/  IMAD.IADD R5, R5, 0x1, R15 ;  /* 0x0000000105057824 */ /* 0x000fe400078e020f */
[----:B------:R-:W-:Y:S02]  /*1af0*/  IMAD.IADD R3, R13, 0x1, -R152 ;  /* 0x000000010d037824 */ /* 0x000fe400078e0a98 */
[----:B------:R-:W-:Y:S01]  /*1b00*/  IMAD.MOV.U32 R153, RZ, RZ, -0x1 ;  /* 0xffffffffff997424 */ /* 0x000fe200078e00ff */
[----:B------:R-:W-:Y:S06]  /*1b10*/  @P0 BRA `(.L_x_28) ;  /* 0x0000007800dc0947 */ /* 0x000fec0003800000 */
[----:B------:R-:W0:Y:S01]  /*1b20*/  LDC.64 R10, c[0x0][0x5c8] ;  /* 0x00017200ff0a7b82 */ /* 0x000e220000000a00 */
[----:B-----5:R-:W-:Y:S01]  /*1b30*/  FSETP.NEU.AND P0, PT, R155, RZ, PT ;  /* 0x000000ff9b00720b */ /* 0x020fe20003f0d000 */
[----:B------:R-:W-:Y:S01]  /*1b40*/  BSSY B0, `(.L_x_28) ;  /* 0x00007b4000007945 */ /* 0x000fe20003800000 */
[----:B------:R-:W-:-:S04]  /*1b50*/  ISETP.GT.AND P2, PT, R3, RZ, PT ;  /* 0x000000ff0300720c */ /* 0x000fc80003f44270 */
[----:B------:R-:W-:Y:S01]  /*1b60*/  ISETP.GT.AND P1, PT, R0, RZ, P2 ;  /* 0x000000ff0000720c */ /* 0x000fe20001724270 */
[-C--:B0-----:R-:W-:Y:S02]  /*1b70*/  IMAD R12, R7, R10.reuse, RZ ;  /* 0x0000000a070c7224 */ /* 0x081fe400078e02ff */
[----:B------:R-:W-:-:S04]  /*1b80*/  IMAD.WIDE.U32 R160, R167, R10, R4 ;  /* 0x0000000aa7a07225 */ /* 0x000fc800078e0004 */
[----:B------:R-:W-:-:S04]  /*1b90*/  IMAD R5, R167, R11, R12 ;  /* 0x0000000ba7057224 */ /* 0x000fc800078e020c */
[----:B------:R-:W-:Y:S01]  /*1ba0*/  IMAD.IADD R169, R161, 0x1, R5 ;  /* 0x00000001a1a97824 */ /* 0x000fe200078e0205 */
[----:B------:R-:W-:Y:S06]  /*1bb0*/  @!P0 BRA `(.L_x_29) ;  /* 0x0000005400988947 */ /* 0x000fec0003800000 */
[----:B------:R-:W0:Y:S01]  /*1bc0*/  LDC.64 R14, c[0x0][0x5b8] ;  /* 0x00016e00ff0e7b82 */ /* 0x000e220000000a00 */
[----:B------:R-:W-:-:S07]  /*1bd0*/  ULDC.64 UR4, c[0x0][0x5c0] ;  /* 0x0001700000047ab9 */ /* 0x000fce0000000a00 */
[----:B------:R-:W1:Y:S08]  /*1be0*/  LDC.64 R164, c[0x0][0x5b0] ;  /* 0x00016c00ffa47b82 */ /* 0x000e700000000a00 */
[----:B------:R-:W2:Y:S01]  /*1bf0*/  LDC.64 R12, c[0x0][0x5a8] ;  /* 0x00016a00ff0c7b82 */ /* 0x000ea20000000a00 */
[-C--:B0-----:R-:W-:Y:S02]  /*1c00*/  IMAD R4, R21, R14.reuse, RZ ;  /* 0x0000000e15047224 */ /* 0x081fe400078e02ff */
[----:B------:R-:W-:-:S04]  /*1c10*/  IMAD.WIDE.U32 R162, R23, R14, R8 ;  /* 0x0000000e17a27225 */ /* 0x000fc800078e0008 */
[----:B------:R-:W-:Y:S02]  /*1c20*/  IMAD R159, R23, R15, R4 ;  /* 0x0000000f179f7224 */ /* 0x000fe400078e0204 */
[-C--:B-1----:R-:W-:Y:S02]  /*1c30*/  IMAD R6, R7, R164.reuse, RZ ;  /* 0x000000a407067224 */ /* 0x082fe400078e02ff */
[----:B------:R-:W-:Y:S02]  /*1c40*/  IMAD.IADD R21, R163, 0x1, R159 ;  /* 0x00000001a3157824 */ /* 0x000fe400078e029f */
[----:B------:R-:W-:Y:S02]  /*1c50*/  IMAD.MOV.U32 R20, RZ, RZ, R162 ;  /* 0x000000ffff147224 */ /* 0x000fe400078e00a2 */
[C---:B------:R-:W-:Y:S02]  /*1c60*/  IMAD R161, R167.reuse, R165, R6 ;  /* 0x000000a5a7a17224 */ /* 0x040fe400078e0206 */
[----:B------:R-:W-:-:S04]  /*1c70*/  IMAD.WIDE.U32 R4, R167, R164, R20 ;  /* 0x000000a4a7047225 */ /* 0x000fc800078e0014 */
[----:B------:R-:W-:Y:S01]  /*1c80*/  IMAD.IADD R5, R5, 0x1, R161 ;  /* 0x0000000105057824 */ /* 0x000fe200078e02a1 */
[----:B--2---:R-:W-:-:S04]  /*1c90*/  LEA R6, P0, R4, R12, 0x1 ;  /* 0x0000000c04067211 */ /* 0x004fc800078008ff */
[----:B------:R-:W-:-:S05]  /*1ca0*/  LEA.HI.X R7, R4, R13, R5, 0x1, P0 ;  /* 0x0000000d04077211 */ /* 0x000fca00000f0c05 */
[----:B------:R0:W2:Y:S01]  /*1cb0*/  @P1 LDG.E.LTC128B.U16 R15, desc[UR36][R6.64] ;  /* 0x00000024060f1981 */ /* 0x0000a2000c1e1520 */
[----:B------:R-:W-:Y:S01]  /*1cc0*/  IMAD.WIDE.U32 R156, R167, R164, R8 ;  /* 0x000000a4a79c7225 */ /* 0x000fe200078e0008 */
[----:B------:R-:W-:Y:S03]  /*1cd0*/  BSSY B1, `(.L_x_30) ;  /* 0x0000013000017945 */ /* 0x000fe60003800000 */
[----:B------:R-:W-:Y:S02]  /*1ce0*/  IMAD.IADD R157, R161, 0x1, R157 ;  /* 0x00000001a19d7824 */ /* 0x000fe400078e029d */
[----:B------:R-:W-:-:S04]  /*1cf0*/  IMAD.WIDE.U32 R156, R23, R14, R156 ;  /* 0x0000000e179c7225 */ /* 0x000fc800078e009c */
[----:B0-----:R-:W-:Y:S01]  /*1d00*/  IMAD.IADD R7, R159, 0x1, R157 ;  /* 0x000000019f077824 */ /* 0x001fe200078e029d */
[----:B------:R-:W-:Y:S02]  /*1d10*/  LEA R6, P4, R156, R12, 0x1 ;  /* 0x0000000c9c067211 */ /* 0x000fe400078808ff */
[----:B------:R-:W-:Y:S02]  /*1d20*/  SHF.L.U64.HI R157, R164, 0x3, R165 ;  /* 0x00000003a49d7819 */ /* 0x000fe400000102a5 */
[----:B------:R-:W-:Y:S01]  /*1d30*/  LEA.HI.X R7, R156, R13, R7, 0x1, P4 ;  /* 0x0000000d9c077211 */ /* 0x000fe200020f0c07 */
[----:B------:R-:W-:Y:S02]  /*1d40*/  IMAD.SHL.U32 R156, R164, 0x8, RZ ;  /* 0x00000008a49c7824 */ /* 0x000fe400078e00ff */
[----:B--2---:R-:W-:-:S04]  /*1d50*/  IMAD.U32 R4, R15, 0x10000, RZ ;  /* 0x000100000f047824 */ /* 0x004fc800078e00ff */
[----:B------:R-:W-:Y:S01]  /*1d60*/  FMUL R5, R4, R155 ;  /* 0x0000009b04057220 */ /* 0x000fe20000400000 */
[----:B------:R-:W-:-:S03]  /*1d70*/  LEA R4, P0, R160, UR4, 0x1 ;  /* 0x00000004a0047c11 */ /* 0x000fc6000f8008ff */
[----:B------:R-:W-:Y:S01]  /*1d80*/  FFMA R24, R24, R154, R5 ;  /* 0x0000009a18187223 */ /* 0x000fe20000000005 */
[----:B------:R-:W-:Y:S02]  /*1d90*/  LEA.HI.X R5, R160, UR5, R169, 0x1, P0 ;  /* 0x00000005a0057c11 */ /* 0x000fe400080f0ca9 */
[----:B------:R-:W-:Y:S02]  /*1da0*/  ISETP.GT.AND P0, PT, R3, 0x1, PT ;  /* 0x000000010300780c */ /* 0x000fe40003f04270 */
[----:B------:R-:W-:Y:S02]  /*1db0*/  F2FP.BF16.F32.PACK_AB R24, RZ, R24 ;  /* 0x00000018ff18723e */ /* 0x000fe400000010ff */
[----:B------:R-:W-:-:S03]  /*1dc0*/  ISETP.GT.AND P3, PT, R0, RZ, P0 ;  /* 0x000000ff0000720c */ /* 0x000fc60000764270 */
[----:B------:R0:W-:Y:S10]  /*1dd0*/  @P1 STG.E.U16 desc[UR36][R4.64], R24 ;  /* 0x0000001804001986 */ /* 0x0001f4000c101524 */
[----:B------:R-:W-:Y:S05]  /*1de0*/  @!P3 BRA `(.L_x_31) ;  /* 0x000000000004b947 */ /* 0x000fea0003800000 */
[----:B------:R1:W5:Y:S02]  /*1df0*/  LDG.E.LTC128B.U16 R15, desc[UR36][R6.64+0x2] ;  /* 0x00000224060f7981 */ /* 0x000364000c1e1520 */
.L_x_31:
[----:B------:R-:W-:Y:S05]  /*1e00*/  BSYNC B1 ;  /* 0x0000000000017941 */ /* 0x000fea0003800000 */
.L_x_30:
[----:B-----5:R-:W-:Y:S01]  /*1e10*/  IMAD.U32 R20, R15, 0x10000, RZ ;  /* 0x000100000f147824 */ /* 0x020fe200078e00ff */
[----:B------:R-:W-:Y:S01]  /*1e20*/  ISETP.GT.AND P2, PT, R0, 0x8, P2 ;  /* 0x000000080000780c */ /* 0x000fe20001744270 */
[----:B------:R-:W-:Y:S01]  /*1e30*/  IMAD.WIDE.U32 R156, R167, R164, R156 ;  /* 0x000000a4a79c7225 */ /* 0x000fe200078e009c */
[----:B------:R-:W-:-:S03]  /*1e40*/  PRMT R152, R15, 0x7610, R152 ;  /* 0x000076100f987816 */ /* 0x000fc60000000098 */
[----:B------:R-:W-:Y:S01]  /*1e50*/  FMUL R20, R20, R155 ;  /* 0x0000009b14147220 */ /* 0x000fe20000400000 */
[----:B------:R-:W-:Y:S01]  /*1e60*/  IMAD.IADD R161, R161, 0x1, R157 ;  /* 0x00000001a1a17824 */ /* 0x000fe200078e029d */
[----:B------:R-:W-:Y:S02]  /*1e70*/  IADD3 R162, P1, R162, R156, RZ ;  /* 0x0000009ca2a27210 */ /* 0x000fe40007f3e0ff */
[----:B------:R-:W-:-:S03]  /*1e80*/  FFMA R25, R25, R154, R20 ;  /* 0x0000009a19197223 */ /* 0x000fc60000000014 */
[----:B------:R-:W-:Y:S02]  /*1e90*/  IMAD.X R21, R161, 0x1, R21, P1 ;  /* 0x00000001a1157824 */ /* 0x000fe400008e0615 */
[----:B------:R-:W-:Y:S02]  /*1ea0*/  F2FP.BF16.F32.PACK_AB R25, RZ, R25 ;  /* 0x00000019ff19723e */ /* 0x000fe400000010ff */
[C---:B------:R-:W-:Y:S02]  /*1eb0*/  LEA R20, P1, R162.reuse, R12, 0x1 ;  /* 0x0000000ca2147211 */ /* 0x040fe400078208ff */
[----:B------:R-:W-:Y:S02]  /*1ec0*/  PRMT R157, R25, 0x7610, R157 ;  /* 0x00007610199d7816 */ /* 0x000fe4000000009d */
[----:B------:R-:W-:-:S03]  /*1ed0*/  LEA.HI.X R21, R162, R13, R21, 0x1, P1 ;  /* 0x0000000da2157211 */ /* 0x000fc600008f0c15 */
[----:B------:R2:W-:Y:S04]  /*1ee0*/  @P3 STG.E.U16 desc[UR36][R4.64+0x2], R157 ;  /* 0x0000029d04003986 */ /* 0x0005e8000c101524 */
[----:B------:R-:W0:Y:S01]  /*1ef0*/  @P2 LDG.E.LTC128B.U16 R152, desc[UR36][R20.64] ;  /* 0x0000002414982981 */ /* 0x000e22000c1e1520 */
[----:B------:R-:W-:Y:S01]  /*1f00*/  IADD3 R8, P1, R8, R156, RZ ;  /* 0x0000009c08087210 */ /* 0x000fe20007f3e0ff */
[----:B------:R-:W-:Y:S01]  /*1f10*/  BSSY B1, `(.L_x_32) ;  /* 0x0000011000017945 */ /* 0x000fe20003800000 */
[----:B------:R-:W-:Y:S02]  /*1f20*/  SHF.L.U64.HI R11, R10, 0x4, R11 ;  /* 0x000000040a0b7819 */ /* 0x000fe4000001020b */
[----:B------:R-:W-:Y:S01]  /*1f30*/  ISETP.GT.AND P0, PT, R0, 0x8, P0 ;  /* 0x000000080000780c */ /* 0x000fe20000704270 */
[----:B------:R-:W-:Y:S01]  /*1f40*/  IMAD.X R9, R9, 0x1, R161, P1 ;  /* 0x0000000109097824 */ /* 0x000fe200008e06a1 */
[----:B------:R-:W-:Y:S01]  /*1f50*/  LEA R10, P1, R10, R4, 0x4 ;  /* 0x000000040a0a7211 */ /* 0x000fe200078220ff */
[----:B------:R-:W-:-:S04]  /*1f60*/  IMAD.WIDE.U32 R14, R23, R14, R8 ;  /* 0x0000000e170e7225 */ /* 0x000fc800078e0008 */
[----:B------:R-:W-:Y:S01]  /*1f70*/  IMAD.X R11, R11, 0x1, R5, P1 ;  /* 0x000000010b0b7824 */ /* 0x000fe200008e0605 */
[----:B------:R-:W-:Y:S01]  /*1f80*/  LEA R8, P3, R14, R12, 0x1 ;  /* 0x0000000c0e087211 */ /* 0x000fe200078608ff */
[----:B------:R-:W-:-:S05]  /*1f90*/  IMAD.IADD R9, R159, 0x1, R15 ;  /* 0x000000019f097824 */ /* 0x000fca00078e020f */
[----:B------:R-:W-:Y:S01]  /*1fa0*/  LEA.HI.X R9, R14, R13, R9, 0x1, P3 ;  /* 0x0000000d0e097211 */ /* 0x000fe200018f0c09 */
[----:B0-----:R-:W-:-:S04]  /*1fb0*/  IMAD.U32 R24, R152, 0x10000, RZ ;  /* 0x0001000098187824 */ /* 0x001fc800078e00ff */
[----:B------:R-:W-:-:S04]  /*1fc0*/  FMUL R25, R24, R155 ;  /* 0x0000009b18197220 */ /* 0x000fc80000400000 */
[----:B------:R-:W-:-:S05]  /*1fd0*/  FFMA R25, R26, R154, R25 ;  /* 0x0000009a1a197223 */ /* 0x000fca0000000019 */
[----:B------:R-:W-:-:S05]  /*1fe0*/  F2FP.BF16.F32.PACK_AB R25, RZ, R25 ;  /* 0x00000019ff19723e */ /* 0x000fca00000010ff */
[----:B------:R2:W-:Y:S01]  /*1ff0*/  @P2 STG.E.U16 desc[UR36][R10.64], R25 ;  /* 0x000000190a002986 */ /* 0x0005e2000c101524 */
[----:B------:R-:W-:Y:S05]  /*2000*/  @!P0 BRA `(.L_x_33) ;  /* 0x0000000000048947 */ /* 0x000fea0003800000 */
[----:B------:R0:W5:Y:S02]  /*2010*/  LDG.E.LTC128B.U16 R152, desc[UR36][R8.64+0x2] ;  /* 0x0000022408987981 */ /* 0x000164000c1e1520 */
.L_x_33:
[----:B------:R-:W-:Y:S05]  /*2020*/  BSYNC B1 ;  /* 0x0000000000017941 */ /* 0x000fea0003800000 */
.L_x_32:
[----:B-----5:R-:W-:Y:S01]  /*2030*/  IMAD.U32 R12, R152, 0x10000, RZ ;  /* 0x00010000980c7824 */ /* 0x020fe200078e00ff */
[----:B------:R-:W-:Y:S01]  /*2040*/  ISETP.GT.AND P1, PT, R3, 0x8, PT ;  /* 0x000000080300780c */ /* 0x000fe20003f24270 */
[----:B------:R-:W-:Y:S02]  /*2050*/  BSSY B1, `(.L_x_34) ;  /* 0x0000008000017945 */ /* 0x000fe40003800000 */
[----:B------:R-:W-:Y:S01]  /*2060*/  FMUL R12, R12, R155 ;  /* 0x0000009b0c0c7220 */ /* 0x000fe20000400000 */
[----:B------:R-:W-:-:S03]  /*2070*/  ISETP.GT.AND P2, PT, R0, RZ, P1 ;  /* 0x000000ff0000720c */ /* 0x000fc60000f44270 */
[----:B------:R-:W-:-:S05]  /*2080*/  FFMA R12, R27, R154, R12 ;  /* 0x0000009a1b0c7223 */ /* 0x000fca000000000c */
[----:B------:R-:W-:-:S05]  /*2090*/  F2FP.BF16.F32.PACK_AB R12, RZ, R12 ;  /* 0x0000000cff0c723e */ /* 0x000fca00000010ff */
[----:B------:R3:W-:Y:S01]  /*20a0*/  @P0 STG.E.U16 desc[UR36][R10.64+0x2], R12 ;  /* 0x0000020c0a000986 */ /* 0x0007e2000c101524 */
[----:B------:R-:W-:Y:S05]  /*20b0*/  @!P2 BRA `(.L_x_35) ;  /* 0x000000000004a947 */ /* 0x000fea0003800000 */
[----:B------:R4:W5:Y:S02]  /*20c0*/  LDG.E.LTC128B.U16 R152, desc[UR36][R6.64+0x10] ;  /* 0x0000102406987981 */ /* 0x000964000c1e1520 */
.L_x_35:
[----:B------:R-:W-:Y:S05]  /*20d0*/  BSYNC B1 ;  /* 0x0000000000017941 */ /* 0x000fea0003800000 */
.L_x_34:
[----:B---3-5:R-:W-:Y:S01]  /*20e0*/  IMAD.U32 R12, R152, 0x10000, RZ ;  /* 0x00010000980c7824 */ /* 0x028fe200078e00ff */
        /* <DEDUP_REMOVED lines=9> */
.L_x_37:
[----:B------:R-:W-:Y:S05]  /*2180*/  BSYNC B1 ;  /* 0x0000000000017941 */ /* 0x000fea0003800000 */
.L_x_36:
[----:B-----5:R-:W-:Y:S01]  /*2190*/  IMAD.U32 R12, R152, 0x10000, RZ ;  /* 0x00010000980c7824 */ /* 0x020fe200078e00ff */
[----:B------:R-:W-:Y:S01]  /*21a0*/  ISETP.GT.AND P1, PT, R0, 0x8, P1 ;  /* 0x000000080000780c */ /* 0x000fe20000f24270 */
[----:B------:R-:W-:Y:S02]  /*21b0*/  BSSY B1, `(.L_x_38) ;  /* 0x0000007000017945 */ /* 0x000fe40003800000 */
[----:B------:R-:W-:-:S04]  /*21c0*/  FMUL R12, R12, R155 ;  /* 0x0000009b0c0c7220 */ /* 0x000fc80000400000 */
[----:B------:R-:W-:-:S05]  /*21d0*/  FFMA R12, R29, R154, R12 ;  /* 0x0000009a1d0c7223 */ /* 0x000fca000000000c */
[----:B------:R-:W-:-:S05]  /*21e0*/  F2FP.BF16.F32.PACK_AB R12, RZ, R12 ;  /* 0x0000000cff0c723e */ /* 0x000fca00000010ff */
[----:B------:R0:W-:Y:S01]  /*21f0*/  @P3 STG.E.U16 desc[UR36][R4.64+0x12], R12 ;  /* 0x0000120c04003986 */ /* 0x0001e2000c101524 */
[----:B------:R-:W-:Y:S05]  /*2200*/  @!P1 BRA `(.L_x_39) ;  /* 0x0000000000049947 */ /* 0x000fea0003800000 */
[----:B------:R0:W5:Y:S02]  /*2210*/  LDG.E.LTC128B.U16 R152, desc[UR36][R8.64+0x10] ;  /* 0x0000102408987981 */ /* 0x000164000c1e1520 */
.L_x_39:
[----:B------:R-:W-:Y:S05]  /*2220*/  BSYNC B1 ;  /* 0x0000000000017941 */ /* 0x000fea0003800000 */
.L_x_38:
[----:B0----5:R-:W-:Y:S01]  /*2230*/  IMAD.U32 R12, R152, 0x10000, RZ ;  /* 0x00010000980c7824 */ /* 0x021fe200078e00ff */
[----:B------:R-:W-:Y:S01]  /*2240*/  ISETP.GT.AND P0, PT, R0, 0x8, P0 ;  /* 0x000000080000780c */ /* 0x000fe20000704270 */
[----:B------:R-:W-:Y:S02]  /*2250*/  BSSY B1, `(.L_x_40) ;  /* 0x0000007000017945 */ /* 0x000fe40003800000 */
[----:B---3--:R-:W-:-:S04]  /*2260*/  FMUL R13, R12, R155 ;  /* 0x0000009b0c0d7220 */ /* 0x008fc80000400000 */
[----:B------:R-:W-:-:S05]  /*2270*/  FFMA R13, R30, R154, R13 ;  /* 0x0000009a1e0d7223 */ /* 0x000fca000000000d */
[----:B------:R-:W-:-:S05]  /*2280*/  F2FP.BF16.F32.PACK_AB R13, RZ, R13 ;  /* 0x0000000dff0d723e */ /* 0x000fca00000010ff */
[----:B------:R0:W-:Y:S01]  /*2290*/  @P1 STG.E.U16 desc[UR36][R10.64+0x10], R13 ;  /* 0x0000100d0a001986 */ /* 0x0001e2000c101524 */
[----:B------:R-:W-:Y:S05]  /*22a0*/  @!P0 BRA `(.L_x_41) ;  /* 0x0000000000048947 */ /* 0x000fea0003800000 */
[----:B------:R3:W5:Y:S02]  /*22b0*/  LDG.E.LTC128B.U16 R152, desc[UR36][R8.64+0x12] ;  /* 0x0000122408987981 */ /* 0x000764000c1e1520 */
.L_x_41:
[----:B------:R-:W-:Y:S05]  /*22c0*/  BSYNC B1 ;  /* 0x0000000000017941 */ /* 0x000fea0003800000 */
.L_x_40:
        /* <DEDUP_REMOVED lines=10> */
.L_x_43:
[----:B------:R-:W-:Y:S05]  /*2370*/  BSYNC B1 ;  /* 0x0000000000017941 */ /* 0x000fea0003800000 */
.L_x_42:
[----:B0----5:R-:W-:Y:S01]  /*2380*/  IMAD.U32 R12, R152, 0x10000, RZ ;  /* 0x00010000980c7824 */ /* 0x021fe200078e00ff */
        /* <DEDUP_REMOVED lines=9> */
.L_x_45:
[----:B------:R-:W-:Y:S05]  /*2420*/  BSYNC B1 ;  /* 0x0000000000017941 */ /* 0x000fea0003800000 */
.L_x_44:
        /* <DEDUP_REMOVED lines=9> */
.L_x_47:
[----:B------:R-:W-:Y:S05]  /*24c0*/  BSYNC B1 ;  /* 0x0000000000017941 */ /* 0x000fea0003800000 */
.L_x_46:
[----:B0----5:R-:W-:Y:S01]  /*24d0*/  IMAD.U32 R12, R152, 0x10000, RZ ;  /* 0x00010000980c7824 */ /* 0x021fe200078e00ff */
        /* <DEDUP_REMOVED lines=8> */
.L_x_49:
[----:B------:R-:W-:Y:S05]  /*2560*/  BSYNC B1 ;  /* 0x0000000000017941 */ /* 0x000fea0003800000 */
.L_x_48:
        /* <DEDUP_REMOVED lines=10> */
.L_x_51:
[----:B------:R-:W-:Y:S05]  /*2610*/  BSYNC B1 ;  /* 0x0000000000017941 */ /* 0x000fea0003800000 */
.L_x_50:
        /* <DEDUP_REMOVED lines=10> */
.L_x_53:
[----:B------:R-:W-:Y:S05]  /*26c0*/  BSYNC B1 ;  /* 0x0000000000017941 */ /* 0x000fea0003800000 */
.L_x_52:
        /* <DEDUP_REMOVED lines=9> */
.L_x_55:
[----:B------:R-:W-:Y:S05]  /*2760*/  BSYNC B1 ;  /* 0x0000000000017941 */ /* 0x000fea0003800000 */
.L_x_54:
        /* <DEDUP_REMOVED lines=9> */
.L_x_57:
[----:B------:R-:W-:Y:S05]  /*2800*/  BSYNC B1 ;  /* 0x0000000000017941 */ /* 0x000fea0003800000 */
.L_x_56:
        /* <DEDUP_REMOVED lines=10> */
.L_x_59:
[----:B------:R-:W-:Y:S05]  /*28b0*/  BSYNC B1 ;  /* 0x0000000000017941 */ /* 0x000fea0003800000 */
.L_x_58:
        /* <DEDUP_REMOVED lines=10> */
.L_x_61:
[----:B------:R-:W-:Y:S05]  /*2960*/  BSYNC B1 ;  /* 0x0000000000017941 */ /* 0x000fea0003800000 */
.L_x_60:
        /* <DEDUP_REMOVED lines=9> */
.L_x_63:
[----:B------:R-:W-:Y:S05]  /*2a00*/  BSYNC B1 ;  /* 0x0000000000017941 */ /* 0x000fea0003800000 */
.L_x_62:
        /* <DEDUP_REMOVED lines=9> */
.L_x_65:
[----:B------:R-:W-:Y:S05]  /*2aa0*/  BSYNC B1 ;  /* 0x0000000000017941 */ /* 0x000fea0003800000 */
.L_x_64:
        /* <DEDUP_REMOVED lines=10> */
.L_x_67:
[----:B------:R-:W-:Y:S05]  /*2b50*/  BSYNC B1 ;  /* 0x0000000000017941 */ /* 0x000fea0003800000 */
.L_x_66:
        /* <DEDUP_REMOVED lines=10> */
.L_x_69:
[----:B------:R-:W-:Y:S05]  /*2c00*/  BSYNC B1 ;  /* 0x0000000000017941 */ /* 0x000fea0003800000 */
.L_x_68:
        /* <DEDUP_REMOVED lines=9> */
.L_x_71:
[----:B------:R-:W-:Y:S05]  /*2ca0*/  BSYNC B1 ;  /* 0x0000000000017941 */ /* 0x000fea0003800000 */
.L_x_70:
        /* <DEDUP_REMOVED lines=9> */
.L_x_73:
[----:B------:R-:W-:Y:S05]  /*2d40*/  BSYNC B1 ;  /* 0x0000000000017941 */ /* 0x000fea0003800000 */
.L_x_72:
        /* <DEDUP_REMOVED lines=10> */
.L_x_75:
[----:B------:R-:W-:Y:S05]  /*2df0*/  BSYNC B1 ;  /* 0x0000000000017941 */ /* 0x000fea0003800000 */
.L_x_74:
        /* <DEDUP_REMOVED lines=10> */
.L_x_77:
[----:B------:R-:W-:Y:S05]  /*2ea0*/  BSYNC B1 ;  /* 0x0000000000017941 */ /* 0x000fea0003800000 */
.L_x_76:
        /* <DEDUP_REMOVED lines=9> */
.L_x_79:
[----:B------:R-:W-:Y:S05]  /*2f40*/  BSYNC B1 ;  /* 0x0000000000017941 */ /* 0x000fea0003800000 */
.L_x_78:
        /* <DEDUP_REMOVED lines=9> */
.L_x_81:
[----:B------:R-:W-:Y:S05]  /*2fe0*/  BSYNC B1 ;  /* 0x0000000000017941 */ /* 0x000fea0003800000 */
.L_x_80:
        /* <DEDUP_REMOVED lines=10> */
.L_x_83:
[----:B------:R-:W-:Y:S05]  /*3090*/  BSYNC B1 ;  /* 0x0000000000017941 */ /* 0x000fea0003800000 */
.L_x_82:
        /* <DEDUP_REMOVED lines=10> */
.L_x_85:
[----:B------:R-:W-:Y:S05]  /*3140*/  BSYNC B1 ;  /* 0x0000000000017941 */ /* 0x000fea0003800000 */
.L_x_84:
        /* <DEDUP_REMOVED lines=9> */
.L_x_87:
[----:B------:R-:W-:Y:S05]  /*31e0*/  BSYNC B1 ;  /* 0x0000000000017941 */ /* 0x000fea0003800000 */
.L_x_86:
        /* <DEDUP_REMOVED lines=9> */
.L_x_89:
[----:B------:R-:W-:Y:S05]  /*3280*/  BSYNC B1 ;  /* 0x0000000000017941 */ /* 0x000fea0003800000 */
.L_x_88:
        /* <DEDUP_REMOVED lines=10> */
.L_x_91:
[----:B------:R-:W-:Y:S05]  /*3330*/  BSYNC B1 ;  /* 0x0000000000017941 */ /* 0x000fea0003800000 */
.L_x_90:
        /* <DEDUP_REMOVED lines=10> */
.L_x_93:
[----:B------:R-:W-:Y:S05]  /*33e0*/  BSYNC B1 ;  /* 0x0000000000017941 */ /* 0x000fea0003800000 */
.L_x_92:
        /* <DEDUP_REMOVED lines=9> */
.L_x_95:
[----:B------:R-:W-:Y:S05]  /*3480*/  BSYNC B1 ;  /* 0x0000000000017941 */ /* 0x000fea0003800000 */
.L_x_94:
        /* <DEDUP_REMOVED lines=9> */
.L_x_97:
[----:B------:R-:W-:Y:S05]  /*3520*/  BSYNC B1 ;  /* 0x0000000000017941 */ /* 0x000fea0003800000 */
.L_x_96:
        /* <DEDUP_REMOVED lines=10> */
.L_x_99:
[----:B------:R-:W-:Y:S05]  /*35d0*/  BSYNC B1 ;  /* 0x0000000000017941 */ /* 0x000fea0003800000 */
.L_x_98:
        /* <DEDUP_REMOVED lines=10> */
.L_x_101:
[----:B------:R-:W-:Y:S05]  /*3680*/  BSYNC B1 ;  /* 0x0000000000017941 */ /* 0x000fea0003800000 */
.L_x_100:
        /* <DEDUP_REMOVED lines=9> */
.L_x_103:
[----:B------:R-:W-:Y:S05]  /*3720*/  BSYNC B1 ;  /* 0x0000000000017941 */ /* 0x000fea0003800000 */
.L_x_102:
        /* <DEDUP_REMOVED lines=9> */
.L_x_105:
[----:B------:R-:W-:Y:S05]  /*37c0*/  BSYNC B1 ;  /* 0x0000000000017941 */ /* 0x000fea0003800000 */
.L_x_104:
        /* <DEDUP_REMOVED lines=10> */
.L_x_107:
[----:B------:R-:W-:Y:S05]  /*3870*/  BSYNC B1 ;  /* 0x0000000000017941 */ /* 0x000fea0003800000 */
.L_x_106:
        /* <DEDUP_REMOVED lines=10> */
.L_x_109:
[----:B------:R-:W-:Y:S05]  /*3920*/  BSYNC B1 ;  /* 0x0000000000017941 */ /* 0x000fea0003800000 */
.L_x_108:
        /* <DEDUP_REMOVED lines=9> */
.L_x_111:
[----:B------:R-:W-:Y:S05]  /*39c0*/  BSYNC B1 ;  /* 0x0000000000017941 */ /* 0x000fea0003800000 */
.L_x_110:
        /* <DEDUP_REMOVED lines=9> */
.L_x_113:
[----:B------:R-:W-:Y:S05]  /*3a60*/  BSYNC B1 ;  /* 0x0000000000017941 */ /* 0x000fea0003800000 */
.L_x_112:
        /* <DEDUP_REMOVED lines=10> */
.L_x_115:
[----:B------:R-:W-:Y:S05]  /*3b10*/  BSYNC B1 ;  /* 0x0000000000017941 */ /* 0x000fea0003800000 */
.L_x_114:
        /* <DEDUP_REMOVED lines=10> */
.L_x_117:
[----:B------:R-:W-:Y:S05]  /*3bc0*/  BSYNC B1 ;  /* 0x0000000000017941 */ /* 0x000fea0003800000 */
.L_x_116:
        /* <DEDUP_REMOVED lines=9> */
.L_x_119:
[----:B------:R-:W-:Y:S05]  /*3c60*/  BSYNC B1 ;  /* 0x0000000000017941 */ /* 0x000fea0003800000 */
.L_x_118:
        /* <DEDUP_REMOVED lines=9> */
.L_x_121:
[----:B------:R-:W-:Y:S05]  /*3d00*/  BSYNC B1 ;  /* 0x0000000000017941 */ /* 0x000fea0003800000 */
.L_x_120:
        /* <DEDUP_REMOVED lines=10> */
.L_x_123:
[----:B------:R-:W-:Y:S05]  /*3db0*/  BSYNC B1 ;  /* 0x0000000000017941 */ /* 0x000fea0003800000 */
.L_x_122:
        /* <DEDUP_REMOVED lines=10> */
.L_x_125:
[----:B------:R-:W-:Y:S05]  /*3e60*/  BSYNC B1 ;  /* 0x0000000000017941 */ /* 0x000fea0003800000 */
.L_x_124:
        /* <DEDUP_REMOVED lines=9> */
.L_x_127:
[----:B------:R-:W-:Y:S05]  /*3f00*/  BSYNC B1 ;  /* 0x0000000000017941 */ /* 0x000fea0003800000 */
.L_x_126:
        /* <DEDUP_REMOVED lines=9> */
.L_x_129:
[----:B------:R-:W-:Y:S05]  /*3fa0*/  BSYNC B1 ;  /* 0x0000000000017941 */ /* 0x000fea0003800000 */
.L_x_128:
        /* <DEDUP_REMOVED lines=10> */
.L_x_131:
[----:B------:R-:W-:Y:S05]  /*4050*/  BSYNC B1 ;  /* 0x0000000000017941 */ /* 0x000fea0003800000 */
.L_x_130:
        /* <DEDUP_REMOVED lines=10> */
.L_x_133:
[----:B------:R-:W-:Y:S05]  /*4100*/  BSYNC B1 ;  /* 0x0000000000017941 */ /* 0x000fea0003800000 */
.L_x_132:
        /* <DEDUP_REMOVED lines=9> */
.L_x_135:
[----:B------:R-:W-:Y:S05]  /*41a0*/  BSYNC B1 ;  /* 0x0000000000017941 */ /* 0x000fea0003800000 */
.L_x_134:
        /* <DEDUP_REMOVED lines=9> */
.L_x_137:
[----:B------:R-:W-:Y:S05]  /*4240*/  BSYNC B1 ;  /* 0x0000000000017941 */ /* 0x000fea0003800000 */
.L_x_136:
        /* <DEDUP_REMOVED lines=10> */
.L_x_139:
[----:B------:R-:W-:Y:S05]  /*42f0*/  BSYNC B1 ;  /* 0x0000000000017941 */ /* 0x000fea0003800000 */
.L_x_138:
        /* <DEDUP_REMOVED lines=10> */
.L_x_141:
[----:B------:R-:W-:Y:S05]  /*43a0*/  BSYNC B1 ;  /* 0x0000000000017941 */ /* 0x000fea0003800000 */
.L_x_140:
        /* <DEDUP_REMOVED lines=9> */
.L_x_143:
[----:B------:R-:W-:Y:S05]  /*4440*/  BSYNC B1 ;  /* 0x0000000000017941 */ /* 0x000fea0003800000 */
.L_x_142:
        /* <DEDUP_REMOVED lines=9> */
.L_x_145:
[----:B------:R-:W-:Y:S05]  /*44e0*/  BSYNC B1 ;  /* 0x0000000000017941 */ /* 0x000fea0003800000 */
.L_x_144:
        /* <DEDUP_REMOVED lines=10> */
.L_x_147:
[----:B------:R-:W-:Y:S05]  /*4590*/  BSYNC B1 ;  /* 0x0000000000017941 */ /* 0x000fea0003800000 */
.L_x_146:
        /* <DEDUP_REMOVED lines=10> */
.L_x_149:
[----:B------:R-:W-:Y:S05]  /*4640*/  BSYNC B1 ;  /* 0x0000000000017941 */ /* 0x000fea0003800000 */
.L_x_148:
        /* <DEDUP_REMOVED lines=9> */
.L_x_151:
[----:B------:R-:W-:Y:S05]  /*46e0*/  BSYNC B1 ;  /* 0x0000000000017941 */ /* 0x000fea0003800000 */
.L_x_150:
        /* <DEDUP_REMOVED lines=9> */
.L_x_153:
[----:B------:R-:W-:Y:S05]  /*4780*/  BSYNC B1 ;  /* 0x0000000000017941 */ /* 0x000fea0003800000 */
.L_x_152:
        /* <DEDUP_REMOVED lines=10> */
.L_x_155:
[----:B------:R-:W-:Y:S05]  /*4830*/  BSYNC B1 ;  /* 0x0000000000017941 */ /* 0x000fea0003800000 */
.L_x_154:
        /* <DEDUP_REMOVED lines=10> */
.L_x_157:
[----:B------:R-:W-:Y:S05]  /*48e0*/  BSYNC B1 ;  /* 0x0000000000017941 */ /* 0x000fea0003800000 */
.L_x_156:
        /* <DEDUP_REMOVED lines=9> */
.L_x_159:
[----:B------:R-:W-:Y:S05]  /*4980*/  BSYNC B1 ;  /* 0x0000000000017941 */ /* 0x000fea0003800000 */
.L_x_158:
        /* <DEDUP_REMOVED lines=9> */
.L_x_161:
[----:B------:R-:W-:Y:S05]  /*4a20*/  BSYNC B1 ;  /* 0x0000000000017941 */ /* 0x000fea0003800000 */
.L_x_160:
        /* <DEDUP_REMOVED lines=10> */
.L_x_163:
[----:B------:R-:W-:Y:S05]  /*4ad0*/  BSYNC B1 ;  /* 0x0000000000017941 */ /* 0x000fea0003800000 */
.L_x_162:
        /* <DEDUP_REMOVED lines=10> */
.L_x_165:
[----:B------:R-:W-:Y:S05]  /*4b80*/  BSYNC B1 ;  /* 0x0000000000017941 */ /* 0x000fea0003800000 */
.L_x_164:
        /* <DEDUP_REMOVED lines=9> */
.L_x_167:
[----:B------:R-:W-:Y:S05]  /*4c20*/  BSYNC B1 ;  /* 0x0000000000017941 */ /* 0x000fea0003800000 */
.L_x_166:
        /* <DEDUP_REMOVED lines=9> */
.L_x_169:
[----:B------:R-:W-:Y:S05]  /*4cc0*/  BSYNC B1 ;  /* 0x0000000000017941 */ /* 0x000fea0003800000 */
.L_x_168:
        /* <DEDUP_REMOVED lines=10> */
.L_x_171:
[----:B------:R-:W-:Y:S05]  /*4d70*/  BSYNC B1 ;  /* 0x0000000000017941 */ /* 0x000fea0003800000 */
.L_x_170:
        /* <DEDUP_REMOVED lines=10> */
.L_x_173:
[----:B------:R-:W-:Y:S05]  /*4e20*/  BSYNC B1 ;  /* 0x0000000000017941 */ /* 0x000fea0003800000 */
.L_x_172:
        /* <DEDUP_REMOVED lines=9> */
.L_x_175:
[----:B------:R-:W-:Y:S05]  /*4ec0*/  BSYNC B1 ;  /* 0x0000000000017941 */ /* 0x000fea0003800000 */
.L_x_174:
        /* <DEDUP_REMOVED lines=9> */
.L_x_177:
[----:B------:R-:W-:Y:S05]  /*4f60*/  BSYNC B1 ;  /* 0x0000000000017941 */ /* 0x000fea0003800000 */
.L_x_176:
        /* <DEDUP_REMOVED lines=10> */
.L_x_179:
[----:B------:R-:W-:Y:S05]  /*5010*/  BSYNC B1 ;  /* 0x0000000000017941 */ /* 0x000fea0003800000 */
.L_x_178:
        /* <DEDUP_REMOVED lines=10> */
.L_x_181:
[----:B------:R-:W-:Y:S05]  /*50c0*/  BSYNC B1 ;  /* 0x0000000000017941 */ /* 0x000fea0003800000 */
.L_x_180:
        /* <DEDUP_REMOVED lines=9> */
.L_x_183:
[----:B------:R-:W-:Y:S05]  /*5160*/  BSYNC B1 ;  /* 0x0000000000017941 */ /* 0x000fea0003800000 */
.L_x_182:
        /* <DEDUP_REMOVED lines=9> */
.L_x_185:
[----:B------:R-:W-:Y:S05]  /*5200*/  BSYNC B1 ;  /* 0x0000000000017941 */ /* 0x000fea0003800000 */
.L_x_184:
        /* <DEDUP_REMOVED lines=10> */
.L_x_187:
[----:B------:R-:W-:Y:S05]  /*52b0*/  BSYNC B1 ;  /* 0x0000000000017941 */ /* 0x000fea0003800000 */
.L_x_186:
        /* <DEDUP_REMOVED lines=10> */
.L_x_189:
[----:B------:R-:W-:Y:S05]  /*5360*/  BSYNC B1 ;  /* 0x0000000000017941 */ /* 0x000fea0003800000 */
.L_x_188:
        /* <DEDUP_REMOVED lines=9> */
.L_x_191:
[----:B------:R-:W-:Y:S05]  /*5400*/  BSYNC B1 ;  /* 0x0000000000017941 */ /* 0x000fea0003800000 */
.L_x_190:
        /* <DEDUP_REMOVED lines=9> */
.L_x_193:
[----:B------:R-:W-:Y:S05]  /*54a0*/  BSYNC B1 ;  /* 0x0000000000017941 */ /* 0x000fea0003800000 */
.L_x_192:
        /* <DEDUP_REMOVED lines=10> */
.L_x_195:
[----:B------:R-:W-:Y:S05]  /*5550*/  BSYNC B1 ;  /* 0x0000000000017941 */ /* 0x000fea0003800000 */
.L_x_194:
        /* <DEDUP_REMOVED lines=10> */
.L_x_197:
[----:B------:R-:W-:Y:S05]  /*5600*/  BSYNC B1 ;  /* 0x0000000000017941 */ /* 0x000fea0003800000 */
.L_x_196:
        /* <DEDUP_REMOVED lines=9> */
.L_x_199:
[----:B------:R-:W-:Y:S05]  /*56a0*/  BSYNC B1 ;  /* 0x0000000000017941 */ /* 0x000fea0003800000 */
.L_x_198:
        /* <DEDUP_REMOVED lines=9> */
.L_x_201:
[----:B------:R-:W-:Y:S05]  /*5740*/  BSYNC B1 ;  /* 0x0000000000017941 */ /* 0x000fea0003800000 */
.L_x_200:
        /* <DEDUP_REMOVED lines=10> */
.L_x_203:
[----:B------:R-:W-:Y:S05]  /*57f0*/  BSYNC B1 ;  /* 0x0000000000017941 */ /* 0x000fea0003800000 */
.L_x_202:
        /* <DEDUP_REMOVED lines=10> */
.L_x_205:
[----:B------:R-:W-:Y:S05]  /*58a0*/  BSYNC B1 ;  /* 0x0000000000017941 */ /* 0x000fea0003800000 */
.L_x_204:
        /* <DEDUP_REMOVED lines=9> */
.L_x_207:
[----:B------:R-:W-:Y:S05]  /*5940*/  BSYNC B1 ;  /* 0x0000000000017941 */ /* 0x000fea0003800000 */
.L_x_206:
        /* <DEDUP_REMOVED lines=9> */
.L_x_209:
[----:B------:R-:W-:Y:S05]  /*59e0*/  BSYNC B1 ;  /* 0x0000000000017941 */ /* 0x000fea0003800000 */
.L_x_208:
        /* <DEDUP_REMOVED lines=10> */
.L_x_211:
[----:B------:R-:W-:Y:S05]  /*5a90*/  BSYNC B1 ;  /* 0x0000000000017941 */ /* 0x000fea0003800000 */
.L_x_210:
        /* <DEDUP_REMOVED lines=10> */
.L_x_213:
[----:B------:R-:W-:Y:S05]  /*5b40*/  BSYNC B1 ;  /* 0x0000000000017941 */ /* 0x000fea0003800000 */
.L_x_212:
        /* <DEDUP_REMOVED lines=9> */
.L_x_215:
[----:B------:R-:W-:Y:S05]  /*5be0*/  BSYNC B1 ;  /* 0x0000000000017941 */ /* 0x000fea0003800000 */
.L_x_214:
        /* <DEDUP_REMOVED lines=9> */
.L_x_217:
[----:B------:R-:W-:Y:S05]  /*5c80*/  BSYNC B1 ;  /* 0x0000000000017941 */ /* 0x000fea0003800000 */
.L_x_216:
        /* <DEDUP_REMOVED lines=10> */
.L_x_219:
[----:B------:R-:W-:Y:S05]  /*5d30*/  BSYNC B1 ;  /* 0x0000000000017941 */ /* 0x000fea0003800000 */
.L_x_218:
        /* <DEDUP_REMOVED lines=10> */
.L_x_221:
[----:B------:R-:W-:Y:S05]  /*5de0*/  BSYNC B1 ;  /* 0x0000000000017941 */ /* 0x000fea0003800000 */
.L_x_220:
        /* <DEDUP_REMOVED lines=9> */
.L_x_223:
[----:B------:R-:W-:Y:S05]  /*5e80*/  BSYNC B1 ;  /* 0x0000000000017941 */ /* 0x000fea0003800000 */
.L_x_222:
        /* <DEDUP_REMOVED lines=9> */
.L_x_225:
[----:B------:R-:W-:Y:S05]  /*5f20*/  BSYNC B1 ;  /* 0x0000000000017941 */ /* 0x000fea0003800000 */
.L_x_224:
        /* <DEDUP_REMOVED lines=10> */
.L_x_227:
[----:B------:R-:W-:Y:S05]  /*5fd0*/  BSYNC B1 ;  /* 0x0000000000017941 */ /* 0x000fea0003800000 */
.L_x_226:
        /* <DEDUP_REMOVED lines=10> */
.L_x_229:
[----:B------:R-:W-:Y:S05]  /*6080*/  BSYNC B1 ;  /* 0x0000000000017941 */ /* 0x000fea0003800000 */
.L_x_228:
        /* <DEDUP_REMOVED lines=9> */
.L_x_231:
[----:B------:R-:W-:Y:S05]  /*6120*/  BSYNC B1 ;  /* 0x0000000000017941 */ /* 0x000fea0003800000 */
.L_x_230:
        /* <DEDUP_REMOVED lines=9> */
.L_x_233:
[----:B------:R-:W-:Y:S05]  /*61c0*/  BSYNC B1 ;  /* 0x0000000000017941 */ /* 0x000fea0003800000 */
.L_x_232:
        /* <DEDUP_REMOVED lines=10> */
.L_x_235:
[----:B------:R-:W-:Y:S05]  /*6270*/  BSYNC B1 ;  /* 0x0000000000017941 */ /* 0x000fea0003800000 */
.L_x_234:
        /* <DEDUP_REMOVED lines=10> */
.L_x_237:
[----:B------:R-:W-:Y:S05]  /*6320*/  BSYNC B1 ;  /* 0x0000000000017941 */ /* 0x000fea0003800000 */
.L_x_236:
        /* <DEDUP_REMOVED lines=9> */
.L_x_239:
[----:B------:R-:W-:Y:S05]  /*63c0*/  BSYNC B1 ;  /* 0x0000000000017941 */ /* 0x000fea0003800000 */
.L_x_238:
        /* <DEDUP_REMOVED lines=9> */
.L_x_241:
[----:B------:R-:W-:Y:S05]  /*6460*/  BSYNC B1 ;  /* 0x0000000000017941 */ /* 0x000fea0003800000 */
.L_x_240:
        /* <DEDUP_REMOVED lines=10> */
.L_x_243:
[----:B------:R-:W-:Y:S05]  /*6510*/  BSYNC B1 ;  /* 0x0000000000017941 */ /* 0x000fea0003800000 */
.L_x_242:
        /* <DEDUP_REMOVED lines=10> */
.L_x_245:
[----:B------:R-:W-:Y:S05]  /*65c0*/  BSYNC B1 ;  /* 0x0000000000017941 */ /* 0x000fea0003800000 */
.L_x_244:
        /* <DEDUP_REMOVED lines=9> */
.L_x_247:
[----:B------:R-:W-:Y:S05]  /*6660*/  BSYNC B1 ;  /* 0x0000000000017941 */ /* 0x000fea0003800000 */
.L_x_246:
        /* <DEDUP_REMOVED lines=9> */
.L_x_249:
[----:B------:R-:W-:Y:S05]  /*6700*/  BSYNC B1 ;  /* 0x0000000000017941 */ /* 0x000fea0003800000 */
.L_x_248:
        /* <DEDUP_REMOVED lines=10> */
.L_x_251:
[----:B------:R-:W-:Y:S05]  /*67b0*/  BSYNC B1 ;  /* 0x0000000000017941 */ /* 0x000fea0003800000 */
.L_x_250:
        /* <DEDUP_REMOVED lines=10> */
.L_x_253:
[----:B------:R-:W-:Y:S05]  /*6860*/  BSYNC B1 ;  /* 0x0000000000017941 */ /* 0x000fea0003800000 */
.L_x_252:
        /* <DEDUP_REMOVED lines=9> */
.L_x_255:
[----:B------:R-:W-:Y:S05]  /*6900*/  BSYNC B1 ;  /* 0x0000000000017941 */ /* 0x000fea0003800000 */
.L_x_254:
        /* <DEDUP_REMOVED lines=9> */
.L_x_257:
[----:B------:R-:W-:Y:S05]  /*69a0*/  BSYNC B1 ;  /* 0x0000000000017941 */ /* 0x000fea0003800000 */
.L_x_256:
        /* <DEDUP_REMOVED lines=10> */
.L_x_259:
[----:B------:R-:W-:Y:S05]  /*6a50*/  BSYNC B1 ;  /* 0x0000000000017941 */ /* 0x000fea0003800000 */
.L_x_258:
        /* <DEDUP_REMOVED lines=10> */
.L_x_261:
[----:B------:R-:W-:Y:S05]  /*6b00*/  BSYNC B1 ;  /* 0x0000000000017941 */ /* 0x000fea0003800000 */
.L_x_260:
        /* <DEDUP_REMOVED lines=9> */
.L_x_263:
[----:B------:R-:W-:Y:S05]  /*6ba0*/  BSYNC B1 ;  /* 0x0000000000017941 */ /* 0x000fea0003800000 */
.L_x_262:
        /* <DEDUP_REMOVED lines=9> */
.L_x_265:
[----:B------:R-:W-:Y:S05]  /*6c40*/  BSYNC B1 ;  /* 0x0000000000017941 */ /* 0x000fea0003800000 */
.L_x_264:
        /* <DEDUP_REMOVED lines=10> */
.L_x_267:
[----:B------:R-:W-:Y:S05]  /*6cf0*/  BSYNC B1 ;  /* 0x0000000000017941 */ /* 0x000fea0003800000 */
.L_x_266:
        /* <DEDUP_REMOVED lines=10> */
.L_x_269:
[----:B------:R-:W-:Y:S05]  /*6da0*/  BSYNC B1 ;  /* 0x0000000000017941 */ /* 0x000fea0003800000 */
.L_x_268:
        /* <DEDUP_REMOVED lines=9> */
.L_x_271:
[----:B------:R-:W-:Y:S05]  /*6e40*/  BSYNC B1 ;  /* 0x0000000000017941 */ /* 0x000fea0003800000 */
.L_x_270:
        /* <DEDUP_REMOVED lines=9> */
.L_x_273:
[----:B------:R-:W-:Y:S05]  /*6ee0*/  BSYNC B1 ;  /* 0x0000000000017941 */ /* 0x000fea0003800000 */
.L_x_272:
        /* <DEDUP_REMOVED lines=10> */
.L_x_275:
[----:B------:R-:W-:Y:S05]  /*6f90*/  BSYNC B1 ;  /* 0x0000000000017941 */ /* 0x000fea0003800000 */
.L_x_274:
        /* <DEDUP_REMOVED lines=10> */
.L_x_277:
[----:B------:R-:W-:Y:S05]  /*7040*/  BSYNC B1 ;  /* 0x0000000000017941 */ /* 0x000fea0003800000 */
.L_x_276:
[----:B01--45:R-:W-:Y:S01]  /*7050*/  IMAD.U32 R6, R152, 0x10000, RZ ;  /* 0x0001000098067824 */ /* 0x033fe200078e00ff */
        /* <DEDUP_REMOVED lines=8> */
.L_x_279:
[----:B------:R-:W-:Y:S05]  /*70e0*/  BSYNC B1 ;  /* 0x0000000000017941 */ /* 0x000fea0003800000 */
.L_x_278:
[----:B0-2--5:R-:W-:Y:S01]  /*70f0*/  IMAD.U32 R4, R152, 0x10000, RZ ;  /* 0x0001000098047824 */ /* 0x025fe200078e00ff */
[----:B------:R-:W-:Y:S01]  /*7100*/  ISETP.GT.AND P0, PT, R0, 0x8, P0 ;  /* 0x000000080000780c */ /* 0x000fe20000704270 */
[----:B------:R-:W-:Y:S01]  /*7110*/  @P1 IMAD.MOV.U32 R5, RZ, RZ, R11 ;  /* 0x000000ffff051224 */ /* 0x000fe200078e000b */
[----:B------:R-:W-:Y:S01]  /*7120*/  BSSY B1, `(.L_x_280) ;  /* 0x0000008000017945 */ /* 0x000fe20003800000 */
[----:B------:R-:W-:Y:S01]  /*7130*/  FMUL R3, R4, R155 ;  /* 0x0000009b04037220 */ /* 0x000fe20000400000 */
[----:B------:R-:W-:-:S03]  /*7140*/  @P1 IMAD.MOV.U32 R4, RZ, RZ, R10 ;  /* 0x000000ffff041224 */ /* 0x000fc600078e000a */
[----:B------:R-:W-:-:S05]  /*7150*/  FFMA R3, R150, R154, R3 ;  /* 0x0000009a96037223 */ /* 0x000fca0000000003 */
[----:B------:R-:W-:-:S05]  /*7160*/  F2FP.BF16.F32.PACK_AB R3, RZ, R3 ;  /* 0x00000003ff03723e */ /* 0x000fca00000010ff */
[----:B------:R0:W-:Y:S01]  /*7170*/  @P1 STG.E.U16 desc[UR36][R4.64+0x1f0], R3 ;  /* 0x0001f00304001986 */ /* 0x0001e2000c101524 */
[----:B------:R-:W-:Y:S05]  /*7180*/  @!P0 BRA `(.L_x_281) ;  /* 0x0000000000048947 */ /* 0x000fea0003800000 */
[----:B------:R2:W5:Y:S02]  /*7190*/  LDG.E.LTC128B.U16 R152, desc[UR36][R8.64+0x1f2] ;  /* 0x0001f22408987981 */ /* 0x000564000c1e1520 */
.L_x_281:
[----:B------:R-:W-:Y:S05]  /*71a0*/  BSYNC B1 ;  /* 0x0000000000017941 */ /* 0x000fea0003800000 */
.L_x_280:
[----:B------:R-:W-:Y:S05]  /*71b0*/  @!P0 BRA `(.L_x_282) ;  /* 0x0000002400308947 */ /* 0x000fea0003800000 */
[----:B-----5:R-:W-:-:S04]  /*71c0*/  IMAD.U32 R152, R152, 0x10000, RZ ;  /* 0x0001000098987824 */ /* 0x020fc800078e00ff */
[----:B------:R-:W-:-:S04]  /*71d0*/  FMUL R152, R152, R155 ;  /* 0x0000009b98987220 */ /* 0x000fc80000400000 */
[----:B------:R-:W-:-:S05]  /*71e0*/  FFMA R152, R151, R154, R152 ;  /* 0x0000009a97987223 */ /* 0x000fca0000000098 */
[----:B------:R-:W-:-:S05]  /*71f0*/  F2FP.BF16.F32.PACK_AB R152, RZ, R152 ;  /* 0x00000098ff98723e */ /* 0x000fca00000010ff */
[----:B------:R4:W-:Y:S01]  /*7200*/  STG.E.U16 desc[UR36][R10.64+0x1f2], R152 ;  /* 0x0001f2980a007986 */ /* 0x0009e2000c101524 */
[----:B------:R-:W-:Y:S05]  /*7210*/  BRA `(.L_x_282) ;  /* 0x0000002400187947 */ /* 0x000fea0003800000 */
.L_x_29:
[----:B------:R-:W-:Y:S01]  /*7220*/  ISETP.GT.AND P0, PT, R3, 0x1, PT ;  /* 0x000000010300780c */ /* 0x000fe20003f04270 */
[----:B------:R-:W-:Y:S01]  /*7230*/  ULDC.64 UR4, c[0x0][0x5c0] ;  /* 0x0001700000047ab9 */ /* 0x000fe20000000a00 */
[-C--:B------:R-:W-:Y:S01]  /*7240*/  FMUL R24, R24, R154.reuse ;  /* 0x0000009a18187220 */ /* 0x080fe20000400000 */
[-C--:B------:R-:W-:Y:S01]  /*7250*/  FMUL R25, R25, R154.reuse ;  /* 0x0000009a19197220 */ /* 0x080fe20000400000 */
[----:B------:R-:W-:Y:S01]  /*7260*/  ISETP.GT.AND P3, PT, R0, RZ, P0 ;  /* 0x000000ff0000720c */ /* 0x000fe20000764270 */
[-C--:B------:R-:W-:Y:S01]  /*7270*/  FMUL R26, R26, R154.reuse ;  /* 0x0000009a1a1a7220 */ /* 0x080fe20000400000 */
[----:B------:R-:W-:Y:S01]  /*7280*/  LEA R4, P4, R160, UR4, 0x1 ;  /* 0x00000004a0047c11 */ /* 0x000fe2000f8808ff */
[----:B------:R-:W-:Y:S01]  /*7290*/  FMUL R27, R27, R154 ;  /* 0x0000009a1b1b7220 */ /* 0x000fe20000400000 */
[----:B------:R-:W-:Y:S01]  /*72a0*/  F2FP.BF16.F32.PACK_AB R24, RZ, R24 ;  /* 0x00000018ff18723e */ /* 0x000fe200000010ff */
[-C--:B------:R-:W-:Y:S01]  /*72b0*/  FMUL R28, R28, R154.reuse ;  /* 0x0000009a1c1c7220 */ /* 0x080fe20000400000 */
[----:B------:R-:W-:Y:S01]  /*72c0*/  LEA.HI.X R5, R160, UR5, R169, 0x1, P4 ;  /* 0x00000005a0057c11 */ /* 0x000fe2000a0f0ca9 */
[-C--:B------:R-:W-:Y:S01]  /*72d0*/  FMUL R29, R29, R154.reuse ;  /* 0x0000009a1d1d7220 */ /* 0x080fe20000400000 */
[----:B------:R-:W-:Y:S01]  /*72e0*/  F2FP.BF16.F32.PACK_AB R25, RZ, R25 ;  /* 0x00000019ff19723e */ /* 0x000fe200000010ff */
[-C--:B------:R-:W-:Y:S01]  /*72f0*/  FMUL R30, R30, R154.reuse ;  /* 0x0000009a1e1e7220 */ /* 0x080fe20000400000 */
[----:B------:R-:W-:Y:S01]  /*7300*/  SHF.L.U64.HI R11, R10, 0x4, R11 ;  /* 0x000000040a0b7819 */ /* 0x000fe2000001020b */
[----:B------:R-:W-:Y:S01]  /*7310*/  @P1 STG.E.U16 desc[UR36][R4.64], R24 ;  /* 0x0000001804001986 */ /* 0x000fe2000c101524 */
[----:B------:R-:W-:Y:S01]  /*7320*/  ISETP.GT.AND P1, PT, R3, 0x8, PT ;  /* 0x000000080300780c */ /* 0x000fe20003f24270 */
[----:B------:R-:W-:Y:S01]  /*7330*/  FMUL R31, R31, R154 ;  /* 0x0000009a1f1f7220 */ /* 0x000fe20000400000 */
[----:B------:R-:W-:Y:S01]  /*7340*/  ISETP.GT.AND P4, PT, R0, 0x8, P0 ;  /* 0x000000080000780c */ /* 0x000fe20000784270 */
[----:B------:R-:W-:Y:S01]  /*7350*/  @P3 STG.E.U16 desc[UR36][R4.64+0x2], R25 ;  /* 0x0000021904003986 */ /* 0x000fe2000c101524 */
[----:B------:R-:W-:Y:S01]  /*7360*/  LEA R6, P3, R10, R4, 0x4 ;  /* 0x000000040a067211 */ /* 0x000fe200078620ff */
[-C--:B------:R-:W-:Y:S01]  /*7370*/  FMUL R32, R32, R154.reuse ;  /* 0x0000009a20207220 */ /* 0x080fe20000400000 */
[C---:B------:R-:W-:Y:S01]  /*7380*/  ISETP.GT.AND P2, PT, R0.reuse, 0x8, P2 ;  /* 0x000000080000780c */ /* 0x040fe20001744270 */
[-C--:B------:R-:W-:Y:S01]  /*7390*/  FMUL R33, R33, R154.reuse ;  /* 0x0000009a21217220 */ /* 0x080fe20000400000 */
[----:B------:R-:W-:Y:S01]  /*73a0*/  ISETP.GT.AND P0, PT, R3, 0x9, PT ;  /* 0x000000090300780c */ /* 0x000fe20003f04270 */
[----:B------:R-:W-:Y:S01]  /*73b0*/  IMAD.X R7, R11, 0x1, R5, P3 ;  /* 0x000000010b077824 */ /* 0x000fe200018e0605 */
[----:B------:R-:W-:Y:S01]  /*73c0*/  ISETP.GT.AND P5, PT, R0, RZ, P1 ;  /* 0x000000ff0000720c */ /* 0x000fe20000fa4270 */
[-C--:B------:R-:W-:Y:S01]  /*73d0*/  FMUL R34, R34, R154.reuse ;  /* 0x0000009a22227220 */ /* 0x080fe20000400000 */
[----:B------:R-:W-:Y:S01]  /*73e0*/  ISETP.GT.AND P3, PT, R0, RZ, P0 ;  /* 0x000000ff0000720c */ /* 0x000fe20000764270 */
[----:B------:R-:W-:Y:S01]  /*73f0*/  FMUL R35, R35, R154 ;  /* 0x0000009a23237220 */ /* 0x000fe20000400000 */
[----:B------:R-:W-:Y:S01]  /*7400*/  F2FP.BF16.F32.PACK_AB R26, RZ, R26 ;  /* 0x0000001aff1a723e */ /* 0x000fe200000010ff */
[-C--:B------:R-:W-:Y:S01]  /*7410*/  FMUL R36, R36, R154.reuse ;  /* 0x0000009a24247220 */ /* 0x080fe20000400000 */
[----:B------:R-:W-:Y:S01]  /*7420*/  F2FP.BF16.F32.PACK_AB R27, RZ, R27 ;  /* 0x0000001bff1b723e */ /* 0x000fe200000010ff */
[----:B------:R-:W-:Y:S01]  /*7430*/  FMUL R37, R37, R154 ;  /* 0x0000009a25257220 */ /* 0x000fe20000400000 */
[----:B------:R-:W-:Y:S01]  /*7440*/  F2FP.BF16.F32.PACK_AB R28, RZ, R28 ;  /* 0x0000001cff1c723e */ /* 0x000fe200000010ff */
[----:B------:R-:W-:Y:S01]  /*7450*/  @P2 STG.E.U16 desc[UR36][R6.64], R26 ;  /* 0x0000001a06002986 */ /* 0x000fe2000c101524 */
[----:B------:R-:W-:Y:S01]  /*7460*/  F2FP.BF16.F32.PACK_AB R29, RZ, R29 ;  /* 0x0000001dff1d723e */ /* 0x000fe200000010ff */
[-C--:B------:R-:W-:Y:S01]  /*7470*/  FMUL R38, R38, R154.reuse ;  /* 0x0000009a26267220 */ /* 0x080fe20000400000 */
[C---:B------:R-:W-:Y:S01]  /*7480*/  ISETP.GT.AND P2, PT, R0.reuse, 0x8, P1 ;  /* 0x000000080000780c */ /* 0x040fe20000f44270 */
[----:B------:R-:W-:Y:S01]  /*7490*/  @P4 STG.E.U16 desc[UR36][R6.64+0x2], R27 ;  /* 0x0000021b06004986 */ /* 0x000fe2000c101524 */
[----:B------:R-:W-:Y:S01]  /*74a0*/  ISETP.GT.AND P1, PT, R3, 0x10, PT ;  /* 0x000000100300780c */ /* 0x000fe20003f24270 */
[----:B------:R-:W-:Y:S01]  /*74b0*/  FMUL R39, R39, R154 ;  /* 0x0000009a27277220 */ /* 0x000fe20000400000 */
[----:B------:R-:W-:Y:S01]  /*74c0*/  F2FP.BF16.F32.PACK_AB R30, RZ, R30 ;  /* 0x0000001eff1e723e */ /* 0x000fe200000010ff */
[----:B------:R-:W-:Y:S01]  /*74d0*/  @P5 STG.E.U16 desc[UR36][R4.64+0x10], R28 ;  /* 0x0000101c04005986 */ /* 0x000fe2000c101524 */
[----:B------:R-:W-:Y:S01]  /*74e0*/  ISETP.GT.AND P4, PT, R0, RZ, P1 ;  /* 0x000000ff0000720c */ /* 0x000fe20000f84270 */
[-C--:B------:R-:W-:Y:S01]  /*74f0*/  FMUL R40, R40, R154.reuse ;  /* 0x0000009a28287220 */ /* 0x080fe20000400000 */
[----:B------:R-:W-:Y:S01]  /*7500*/  F2FP.BF16.F32.PACK_AB R31, RZ, R31 ;  /* 0x0000001fff1f723e */ /* 0x000fe200000010ff */
[----:B------:R-:W-:Y:S01]  /*7510*/  @P3 STG.E.U16 desc[UR36][R4.64+0x12], R29 ;  /* 0x0000121d04003986 */ /* 0x000fe2000c101524 */
[----:B------:R-:W-:Y:S01]  /*7520*/  ISETP.GT.AND P3, PT, R0, 0x8, P0 ;  /* 0x000000080000780c */ /* 0x000fe20000764270 */
[----:B------:R-:W-:Y:S01]  /*7530*/  FMUL R41, R41, R154 ;  /* 0x0000009a29297220 */ /* 0x000fe20000400000 */
[----:B------:R-:W-:Y:S01]  /*7540*/  ISETP.GT.AND P0, PT, R3, 0x11, PT ;  /* 0x000000110300780c */ /* 0x000fe20003f04270 */
[----:B------:R-:W-:Y:S01]  /*7550*/  @P2 STG.E.U16 desc[UR36][R6.64+0x10], R30 ;  /* 0x0000101e06002986 */ /* 0x000fe2000c101524 */
[----:B------:R-:W-:Y:S01]  /*7560*/  F2FP.BF16.F32.PACK_AB R32, RZ, R32 ;  /* 0x00000020ff20723e */ /* 0x000fe200000010ff */
[-C--:B------:R-:W-:Y:S01]  /*7570*/  FMUL R42, R42, R154.reuse ;  /* 0x0000009a2a2a7220 */ /* 0x080fe20000400000 */
[C---:B------:R-:W-:Y:S01]  /*7580*/  ISETP.GT.AND P5, PT, R0.reuse, RZ, P0 ;  /* 0x000000ff0000720c */ /* 0x040fe200007a4270 */
[-C--:B------:R-:W-:Y:S01]  /*7590*/  FMUL R43, R43, R154.reuse ;  /* 0x0000009a2b2b7220 */ /* 0x080fe20000400000 */
[----:B------:R-:W-:Y:S01]  /*75a0*/  ISETP.GT.AND P2, PT, R0, 0x8, P1 ;  /* 0x000000080000780c */ /* 0x000fe20000f44270 */
[-C--:B------:R-:W-:Y:S01]  /*75b0*/  FMUL R44, R44, R154.reuse ;  /* 0x0000009a2c2c7220 */ /* 0x080fe20000400000 */
[----:B------:R-:W-:Y:S01]  /*75c0*/  ISETP.GT.AND P1, PT, R3, 0x18, PT ;  /* 0x000000180300780c */ /* 0x000fe20003f24270 */
[-C--:B------:R-:W-:Y:S01]  /*75d0*/  FMUL R45, R45, R154.reuse ;  /* 0x0000009a2d2d7220 */ /* 0x080fe20000400000 */
[----:B------:R-:W-:Y:S01]  /*75e0*/  F2FP.BF16.F32.PACK_AB R33, RZ, R33 ;  /* 0x00000021ff21723e */ /* 0x000fe200000010ff */
[----:B------:R-:W-:Y:S01]  /*75f0*/  @P3 STG.E.U16 desc[UR36][R6.64+0x12], R31 ;  /* 0x0000121f06003986 */ /* 0x000fe2000c101524 */
[----:B------:R-:W-:Y:S01]  /*7600*/  ISETP.GT.AND P3, PT, R0, 0x8, P0 ;  /* 0x000000080000780c */ /* 0x000fe20000764270 */
[-C--:B------:R-:W-:Y:S01]  /*7610*/  FMUL R46, R46, R154.reuse ;  /* 0x0000009a2e2e7220 */ /* 0x080fe20000400000 */
[----:B------:R-:W-:Y:S01]  /*7620*/  ISETP.GT.AND P0, PT, R3, 0x19, PT ;  /* 0x000000190300780c */ /* 0x000fe20003f04270 */
[----:B------:R-:W-:Y:S01]  /*7630*/  @P4 STG.E.U16 desc[UR36][R4.64+0x20], R32 ;  /* 0x0000202004004986 */ /* 0x000fe2000c101524 */
[C---:B------:R-:W-:Y:S01]  /*7640*/  ISETP.GT.AND P4, PT, R0.reuse, RZ, P1 ;  /* 0x000000ff0000720c */ /* 0x040fe20000f84270 */
[----:B------:R-:W-:Y:S01]  /*7650*/  FMUL R47, R47, R154 ;  /* 0x0000009a2f2f7220 */ /* 0x000fe20000400000 */
[----:B------:R-:W-:Y:S01]  /*7660*/  F2FP.BF16.F32.PACK_AB R34, RZ, R34 ;  /* 0x00000022ff22723e */ /* 0x000fe200000010ff */
[----:B------:R-:W-:Y:S01]  /*7670*/  @P5 STG.E.U16 desc[UR36][R4.64+0x22], R33 ;  /* 0x0000222104005986 */ /* 0x000fe2000c101524 */
[----:B------:R-:W-:Y:S01]  /*7680*/  ISETP.GT.AND P5, PT, R0, RZ, P0 ;  /* 0x000000ff0000720c */ /* 0x000fe200007a4270 */
[----:B------:R-:W-:Y:S01]  /*7690*/  FMUL R48, R48, R154 ;  /* 0x0000009a30307220 */ /* 0x000fe20000400000 */
[----:B------:R-:W-:Y:S01]  /*76a0*/  F2FP.BF16.F32.PACK_AB R35, RZ, R35 ;  /* 0x00000023ff23723e */ /* 0x000fe200000010ff */
[----:B------:R-:W-:Y:S01]  /*76b0*/  @P2 STG.E.U16 desc[UR36][R6.64+0x20], R34 ;  /* 0x0000202206002986 */ /* 0x000fe2000c101524 */
[----:B------:R-:W-:Y:S01]  /*76c0*/  F2FP.BF16.F32.PACK_AB R36, RZ, R36 ;  /* 0x00000024ff24723e */ /* 0x000fe200000010ff */
[-C--:B------:R-:W-:Y:S01]  /*76d0*/  FMUL R49, R49, R154.reuse ;  /* 0x0000009a31317220 */ /* 0x080fe20000400000 */
[----:B------:R-:W-:Y:S01]  /*76e0*/  ISETP.GT.AND P2, PT, R0, 0x8, P1 ;  /* 0x000000080000780c */ /* 0x000fe20000f44270 */
[----:B------:R-:W-:Y:S01]  /*76f0*/  @P3 STG.E.U16 desc[UR36][R6.64+0x22], R35 ;  /* 0x0000222306003986 */ /* 0x000fe2000c101524 */
[----:B------:R-:W-:Y:S01]  /*7700*/  ISETP.GT.AND P1, PT, R3, 0x20, PT ;  /* 0x000000200300780c */ /* 0x000fe20003f24270 */
[-C--:B------:R-:W-:Y:S01]  /*7710*/  FMUL R50, R50, R154.reuse ;  /* 0x0000009a32327220 */ /* 0x080fe20000400000 */
[----:B------:R-:W-:Y:S01]  /*7720*/  F2FP.BF16.F32.PACK_AB R37, RZ, R37 ;  /* 0x00000025ff25723e */ /* 0x000fe200000010ff */
[----:B------:R-:W-:Y:S01]  /*7730*/  @P4 STG.E.U16 desc[UR36][R4.64+0x30], R36 ;  /* 0x0000302404004986 */ /* 0x000fe2000c101524 */
[C---:B------:R-:W-:Y:S01]  /*7740*/  ISETP.GT.AND P3, PT, R0.reuse, 0x8, P0 ;  /* 0x000000080000780c */ /* 0x040fe20000764270 */
[-C--:B------:R-:W-:Y:S01]  /*7750*/  FMUL R51, R51, R154.reuse ;  /* 0x0000009a33337220 */ /* 0x080fe20000400000 */
[----:B------:R-:W-:Y:S01]  /*7760*/  ISETP.GT.AND P0, PT, R3, 0x21, PT ;  /* 0x000000210300780c */ /* 0x000fe20003f04270 */
[----:B------:R-:W-:Y:S01]  /*7770*/  @P5 STG.E.U16 desc[UR36][R4.64+0x32], R37 ;  /* 0x0000322504005986 */ /* 0x000fe2000c101524 */
[----:B------:R-:W-:Y:S01]  /*7780*/  ISETP.GT.AND P4, PT, R0, RZ, P1 ;  /* 0x000000ff0000720c */ /* 0x000fe20000f84270 */
[----:B------:R-:W-:Y:S01]  /*7790*/  FMUL R52, R52, R154 ;  /* 0x0000009a34347220 */ /* 0x000fe20000400000 */
[----:B------:R-:W-:Y:S01]  /*77a0*/  F2FP.BF16.F32.PACK_AB R38, RZ, R38 ;  /* 0x00000026ff26723e */ /* 0x000fe200000010ff */
[-C--:B------:R-:W-:Y:S01]  /*77b0*/  FMUL R53, R53, R154.reuse ;  /* 0x0000009a35357220 */ /* 0x080fe20000400000 */
        /* <DEDUP_REMOVED lines=325> */
[----:B------:R-:W-:Y:S01]  /*8c10*/  FMUL R151, R151, R154 ;  /* 0x0000009a97977220 */ /* 0x000fe20000400000 */
[----:B------:R-:W-:Y:S01]  /*8c20*/  ISETP.GT.AND P2, PT, R0, 0x8, P1 ;  /* 0x000000080000780c */ /* 0x000fe20000f44270 */
[----:B------:R-:W-:Y:S01]  /*8c30*/  @P3 STG.E.U16 desc[UR36][R6.64+0x132], R103 ;  /* 0x0001326706003986 */ /* 0x000fe2000c101524 */
[----:B------:R-:W-:-:S02]  /*8c40*/  ISETP.GT.AND P1, PT, R3, 0xa8, PT ;  /* 0x000000a80300780c */ /* 0x000fc40003f24270 */
[----:B------:R-:W-:Y:S01]  /*8c50*/  F2FP.BF16.F32.PACK_AB R105, RZ, R105 ;  /* 0x00000069ff69723e */ /* 0x000fe200000010ff */
[----:B------:R-:W-:Y:S01]  /*8c60*/  @P4 STG.E.U16 desc[UR36][R4.64+0x140], R104 ;  /* 0x0001406804004986 */ /* 0x000fe2000c101524 */
[C---:B------:R-:W-:Y:S02]  /*8c70*/  ISETP.GT.AND P3, PT, R0.reuse, 0x8, P0 ;  /* 0x000000080000780c */ /* 0x040fe40000764270 */
[----:B------:R-:W-:Y:S01]  /*8c80*/  ISETP.GT.AND P0, PT, R3, 0xa9, PT ;  /* 0x000000a90300780c */ /* 0x000fe20003f04270 */
[----:B------:R-:W-:Y:S01]  /*8c90*/  @P5 STG.E.U16 desc[UR36][R4.64+0x142], R105 ;  /* 0x0001426904005986 */ /* 0x000fe2000c101524 */
[C---:B------:R-:W-:Y:S02]  /*8ca0*/  ISETP.GT.AND P4, PT, R0.reuse, RZ, P1 ;  /* 0x000000ff0000720c */ /* 0x040fe40000f84270 */
[----:B------:R-:W-:Y:S02]  /*8cb0*/  F2FP.BF16.F32.PACK_AB R106, RZ, R106 ;  /* 0x0000006aff6a723e */ /* 0x000fe400000010ff */
[----:B------:R-:W-:-:S02]  /*8cc0*/  ISETP.GT.AND P5, PT, R0, RZ, P0 ;  /* 0x000000ff0000720c */ /* 0x000fc400007a4270 */
[----:B------:R-:W-:Y:S01]  /*8cd0*/  F2FP.BF16.F32.PACK_AB R107, RZ, R107 ;  /* 0x0000006bff6b723e */ /* 0x000fe200000010ff */
[----:B------:R-:W-:Y:S01]  /*8ce0*/  @P2 STG.E.U16 desc[UR36][R6.64+0x140], R106 ;  /* 0x0001406a06002986 */ /* 0x000fe2000c101524 */
[----:B------:R-:W-:Y:S02]  /*8cf0*/  F2FP.BF16.F32.PACK_AB R108, RZ, R108 ;  /* 0x0000006cff6c723e */ /* 0x000fe400000010ff */
[C---:B------:R-:W-:Y:S01]  /*8d00*/  ISETP.GT.AND P2, PT, R0.reuse, 0x8, P1 ;  /* 0x000000080000780c */ /* 0x040fe20000f44270 */
[----:B------:R-:W-:Y:S01]  /*8d10*/  @P3 STG.E.U16 desc[UR36][R6.64+0x142], R107 ;  /* 0x0001426b06003986 */ /* 0x000fe2000c101524 */
[----:B------:R-:W-:Y:S02]  /*8d20*/  ISETP.GT.AND P1, PT, R3, 0xb0, PT ;  /* 0x000000b00300780c */ /* 0x000fe40003f24270 */
[----:B------:R-:W-:Y:S01]  /*8d30*/  F2FP.BF16.F32.PACK_AB R109, RZ, R109 ;  /* 0x0000006dff6d723e */ /* 0x000fe200000010ff */
[----:B------:R-:W-:Y:S01]  /*8d40*/  @P4 STG.E.U16 desc[UR36][R4.64+0x150], R108 ;  /* 0x0001506c04004986 */ /* 0x000fe2000c101524 */
[----:B------:R-:W-:-:S02]  /*8d50*/  ISETP.GT.AND P3, PT, R0, 0x8, P0 ;  /* 0x000000080000780c */ /* 0x000fc40000764270 */
[----:B------:R-:W-:Y:S01]  /*8d60*/  ISETP.GT.AND P0, PT, R3, 0xb1, PT ;  /* 0x000000b10300780c */ /* 0x000fe20003f04270 */
[----:B------:R-:W-:Y:S01]  /*8d70*/  @P5 STG.E.U16 desc[UR36][R4.64+0x152], R109 ;  /* 0x0001526d04005986 */ /* 0x000fe2000c101524 */
[C---:B------:R-:W-:Y:S02]  /*8d80*/  ISETP.GT.AND P4, PT, R0.reuse, RZ, P1 ;  /* 0x000000ff0000720c */ /* 0x040fe40000f84270 */
[----:B------:R-:W-:Y:S02]  /*8d90*/  F2FP.BF16.F32.PACK_AB R110, RZ, R110 ;  /* 0x0000006eff6e723e */ /* 0x000fe400000010ff */
[----:B------:R-:W-:Y:S02]  /*8da0*/  ISETP.GT.AND P5, PT, R0, RZ, P0 ;  /* 0x000000ff0000720c */ /* 0x000fe400007a4270 */
[----:B------:R-:W-:Y:S01]  /*8db0*/  F2FP.BF16.F32.PACK_AB R111, RZ, R111 ;  /* 0x0000006fff6f723e */ /* 0x000fe200000010ff */
[----:B------:R-:W-:Y:S01]  /*8dc0*/  @P2 STG.E.U16 desc[UR36][R6.64+0x150], R110 ;  /* 0x0001506e06002986 */ /* 0x000fe2000c101524 */
[----:B------:R-:W-:-:S02]  /*8dd0*/  F2FP.BF16.F32.PACK_AB R112, RZ, R112 ;  /* 0x00000070ff70723e */ /* 0x000fc400000010ff */
[C---:B------:R-:W-:Y:S01]  /*8de0*/  ISETP.GT.AND P2, PT, R0.reuse, 0x8, P1 ;  /* 0x000000080000780c */ /* 0x040fe20000f44270 */
[----:B------:R-:W-:Y:S01]  /*8df0*/  @P3 STG.E.U16 desc[UR36][R6.64+0x152], R111 ;  /* 0x0001526f06003986 */ /* 0x000fe2000c101524 */
[C---:B------:R-:W-:Y:S02]  /*8e00*/  ISETP.GT.AND P1, PT, R3.reuse, 0xb8, PT ;  /* 0x000000b80300780c */ /* 0x040fe40003f24270 */
[----:B------:R-:W-:Y:S01]  /*8e10*/  F2FP.BF16.F32.PACK_AB R113, RZ, R113 ;  /* 0x00000071ff71723e */ /* 0x000fe200000010ff */
[----:B------:R-:W-:Y:S01]  /*8e20*/  @P4 STG.E.U16 desc[UR36][R4.64+0x160], R112 ;  /* 0x0001607004004986 */ /* 0x000fe2000c101524 */
[C---:B------:R-:W-:Y:S02]  /*8e30*/  ISETP.GT.AND P3, PT, R0.reuse, 0x8, P0 ;  /* 0x000000080000780c */ /* 0x040fe40000764270 */
[----:B------:R-:W-:Y:S01]  /*8e40*/  ISETP.GT.AND P0, PT, R3, 0xb9, PT ;  /* 0x000000b90300780c */ /* 0x000fe20003f04270 */
[----:B------:R-:W-:Y:S01]  /*8e50*/  @P5 STG.E.U16 desc[UR36][R4.64+0x162], R113 ;  /* 0x0001627104005986 */ /* 0x000fe2000c101524 */
[----:B------:R-:W-:-:S02]  /*8e60*/  ISETP.GT.AND P4, PT, R0, RZ, P1 ;  /* 0x000000ff0000720c */ /* 0x000fc40000f84270 */
[----:B------:R-:W-:Y:S02]  /*8e70*/  F2FP.BF16.F32.PACK_AB R114, RZ, R114 ;  /* 0x00000072ff72723e */ /* 0x000fe400000010ff */
[C---:B------:R-:W-:Y:S02]  /*8e80*/  ISETP.GT.AND P5, PT, R0.reuse, RZ, P0 ;  /* 0x000000ff0000720c */ /* 0x040fe400007a4270 */
[----:B------:R-:W-:Y:S01]  /*8e90*/  F2FP.BF16.F32.PACK_AB R115, RZ, R115 ;  /* 0x00000073ff73723e */ /* 0x000fe200000010ff */
[----:B------:R-:W-:Y:S01]  /*8ea0*/  @P2 STG.E.U16 desc[UR36][R6.64+0x160], R114 ;  /* 0x0001607206002986 */ /* 0x000fe2000c101524 */
[----:B------:R-:W-:Y:S02]  /*8eb0*/  F2FP.BF16.F32.PACK_AB R116, RZ, R116 ;  /* 0x00000074ff74723e */ /* 0x000fe400000010ff */
        /* <DEDUP_REMOVED lines=65> */
[----:B------:R-:W-:Y:S02]  /*92d0*/  ISETP.GT.AND P5, PT, R0, RZ, P0 ;  /* 0x000000ff0000720c */ /* 0x000fe400007a4270 */
[----:B------:R-:W-:Y:S02]  /*92e0*/  F2FP.BF16.F32.PACK_AB R134, RZ, R134 ;  /* 0x00000086ff86723e */ /* 0x000fe400000010ff */
[----:B------:R-:W-:Y:S02]  /*92f0*/  F2FP.BF16.F32.PACK_AB R135, RZ, R135 ;  /* 0x00000087ff87723e */ /* 0x000fe400000010ff */
[----:B------:R-:W-:Y:S01]  /*9300*/  F2FP.BF16.F32.PACK_AB R136, RZ, R136 ;  /* 0x00000088ff88723e */ /* 0x000fe200000010ff */
[----:B------:R-:W-:Y:S01]  /*9310*/  @P2 STG.E.U16 desc[UR36][R6.64+0x1b0], R134 ;  /* 0x0001b08606002986 */ /* 0x000fe2000c101524 */
[----:B------:R-:W-:-:S02]  /*9320*/  F2FP.BF16.F32.PACK_AB R137, RZ, R137 ;  /* 0x00000089ff89723e */ /* 0x000fc400000010ff */
[C---:B------:R-:W-:Y:S01]  /*9330*/  ISETP.GT.AND P1, PT, R0.reuse, 0x8, P1 ;  /* 0x000000080000780c */ /* 0x040fe20000f24270 */
[----:B------:R-:W-:Y:S01]  /*9340*/  @P3 STG.E.U16 desc[UR36][R6.64+0x1b2], R135 ;  /* 0x0001b28706003986 */ /* 0x000fe2000c101524 */
[C---:B------:R-:W-:Y:S02]  /*9350*/  ISETP.GT.AND P2, PT, R0.reuse, 0x8, P0 ;  /* 0x000000080000780c */ /* 0x040fe40000744270 */
[C---:B------:R-:W-:Y:S01]  /*9360*/  ISETP.GT.AND P0, PT, R3.reuse, 0xe9, PT ;  /* 0x000000e90300780c */ /* 0x040fe20003f04270 */
[----:B------:R-:W-:Y:S01]  /*9370*/  @P4 STG.E.U16 desc[UR36][R4.64+0x1c0], R136 ;  /* 0x0001c08804004986 */ /* 0x000fe2000c101524 */
[----:B------:R-:W-:Y:S02]  /*9380*/  ISETP.GT.AND P4, PT, R3, 0xe8, PT ;  /* 0x000000e80300780c */ /* 0x000fe40003f84270 */
[----:B------:R-:W-:Y:S01]  /*9390*/  F2FP.BF16.F32.PACK_AB R138, RZ, R138 ;  /* 0x0000008aff8a723e */ /* 0x000fe200000010ff */
[----:B------:R-:W-:Y:S01]  /*93a0*/  @P5 STG.E.U16 desc[UR36][R4.64+0x1c2], R137 ;  /* 0x0001c28904005986 */ /* 0x000fe2000c101524 */
[----:B------:R-:W-:-:S02]  /*93b0*/  ISETP.GT.AND P5, PT, R0, RZ, P4 ;  /* 0x000000ff0000720c */ /* 0x000fc400027a4270 */
[----:B------:R-:W-:Y:S01]  /*93c0*/  F2FP.BF16.F32.PACK_AB R139, RZ, R139 ;  /* 0x0000008bff8b723e */ /* 0x000fe200000010ff */
[----:B------:R-:W-:Y:S01]  /*93d0*/  @P1 STG.E.U16 desc[UR36][R6.64+0x1c0], R138 ;  /* 0x0001c08a06001986 */ /* 0x000fe2000c101524 */
[----:B------:R-:W-:Y:S02]  /*93e0*/  F2FP.BF16.F32.PACK_AB R140, RZ, R140 ;  /* 0x0000008cff8c723e */ /* 0x000fe400000010ff */
[C---:B------:R-:W-:Y:S01]  /*93f0*/  ISETP.GT.AND P3, PT, R0.reuse, RZ, P0 ;  /* 0x000000ff0000720c */ /* 0x040fe20000764270 */
[----:B------:R-:W-:Y:S01]  /*9400*/  @P2 STG.E.U16 desc[UR36][R6.64+0x1c2], R139 ;  /* 0x0001c28b06002986 */ /* 0x000fe2000c101524 */
[C---:B------:R-:W-:Y:S02]  /*9410*/  ISETP.GT.AND P4, PT, R0.reuse, 0x8, P4 ;  /* 0x000000080000780c */ /* 0x040fe40002784270 */
[----:B------:R-:W-:Y:S02]  /*9420*/  F2FP.BF16.F32.PACK_AB R141, RZ, R141 ;  /* 0x0000008dff8d723e */ /* 0x000fe400000010ff */
[----:B------:R-:W-:Y:S01]  /*9430*/  F2FP.BF16.F32.PACK_AB R142, RZ, R142 ;  /* 0x0000008eff8e723e */ /* 0x000fe200000010ff */
[----:B------:R-:W-:Y:S01]  /*9440*/  @P5 STG.E.U16 desc[UR36][R4.64+0x1d0], R140 ;  /* 0x0001d08c04005986 */ /* 0x000fe2000c101524 */
[----:B------:R-:W-:-:S02]  /*9450*/  ISETP.GT.AND P5, PT, R0, 0x8, P0 ;  /* 0x000000080000780c */ /* 0x000fc400007a4270 */
[----:B------:R-:W-:Y:S02]  /*9460*/  F2FP.BF16.F32.PACK_AB R143, RZ, R143 ;  /* 0x0000008fff8f723e */ /* 0x000fe400000010ff */
[C---:B------:R-:W-:Y:S01]  /*9470*/  ISETP.GT.AND P0, PT, R3.reuse, 0xf1, PT ;  /* 0x000000f10300780c */ /* 0x040fe20003f04270 */
[----:B------:R-:W-:Y:S01]  /*9480*/  @P3 STG.E.U16 desc[UR36][R4.64+0x1d2], R141 ;  /* 0x0001d28d04003986 */ /* 0x000fe2000c101524 */
[----:B------:R-:W-:Y:S02]  /*9490*/  ISETP.GT.AND P3, PT, R3, 0xf0, PT ;  /* 0x000000f00300780c */ /* 0x000fe40003f64270 */
[----:B------:R-:W-:Y:S01]  /*94a0*/  F2FP.BF16.F32.PACK_AB R144, RZ, R144 ;  /* 0x00000090ff90723e */ /* 0x000fe200000010ff */
[----:B------:R-:W-:Y:S01]  /*94b0*/  @P4 STG.E.U16 desc[UR36][R6.64+0x1d0], R142 ;  /* 0x0001d08e06004986 */ /* 0x000fe2000c101524 */
[C---:B------:R-:W-:Y:S02]  /*94c0*/  ISETP.GT.AND P4, PT, R0.reuse, RZ, P3 ;  /* 0x000000ff0000720c */ /* 0x040fe40001f84270 */
[----:B------:R-:W-:Y:S01]  /*94d0*/  F2FP.BF16.F32.PACK_AB R145, RZ, R145 ;  /* 0x00000091ff91723e */ /* 0x000fe200000010ff */
[----:B------:R-:W-:Y:S01]  /*94e0*/  @P5 STG.E.U16 desc[UR36][R6.64+0x1d2], R143 ;  /* 0x0001d28f06005986 */ /* 0x000fe2000c101524 */
[----:B------:R-:W-:-:S02]  /*94f0*/  ISETP.GT.AND P5, PT, R0, RZ, P0 ;  /* 0x000000ff0000720c */ /* 0x000fc400007a4270 */
[C---:B------:R-:W-:Y:S02]  /*9500*/  ISETP.GT.AND P2, PT, R3.reuse, 0xf8, PT ;  /* 0x000000f80300780c */ /* 0x040fe40003f44270 */
[----:B------:R-:W-:Y:S02]  /*9510*/  ISETP.GT.AND P1, PT, R3, 0xf9, PT ;  /* 0x000000f90300780c */ /* 0x000fe40003f24270 */
[C---:B------:R-:W-:Y:S02]  /*9520*/  ISETP.GT.AND P3, PT, R0.reuse, 0x8, P3 ;  /* 0x000000080000780c */ /* 0x040fe40001f64270 */
[C---:B------:R-:W-:Y:S01]  /*9530*/  ISETP.GT.AND P0, PT, R0.reuse, 0x8, P0 ;  /* 0x000000080000780c */ /* 0x040fe20000704270 */
[----:B------:R-:W-:Y:S01]  /*9540*/  @P4 STG.E.U16 desc[UR36][R4.64+0x1e0], R144 ;  /* 0x0001e09004004986 */ /* 0x000fe2000c101524 */
[C---:B------:R-:W-:Y:S02]  /*9550*/  ISETP.GT.AND P4, PT, R0.reuse, RZ, P1 ;  /* 0x000000ff0000720c */ /* 0x040fe40000f84270 */
[----:B------:R-:W-:Y:S01]  /*9560*/  F2FP.BF16.F32.PACK_AB R146, RZ, R146 ;  /* 0x00000092ff92723e */ /* 0x000fe200000010ff */
[----:B------:R-:W-:Y:S01]  /*9570*/  @P5 STG.E.U16 desc[UR36][R4.64+0x1e2], R145 ;  /* 0x0001e29104005986 */ /* 0x000fe2000c101524 */
[----:B------:R-:W-:-:S02]  /*9580*/  ISETP.GT.AND P5, PT, R0, RZ, P2 ;  /* 0x000000ff0000720c */ /* 0x000fc400017a4270 */
[C---:B------:R-:W-:Y:S02]  /*9590*/  ISETP.GT.AND P2, PT, R0.reuse, 0x8, P2 ;  /* 0x000000080000780c */ /* 0x040fe40001744270 */
[----:B------:R-:W-:Y:S01]  /*95a0*/  F2FP.BF16.F32.PACK_AB R147, RZ, R147 ;  /* 0x00000093ff93723e */ /* 0x000fe200000010ff */
[----:B------:R-:W-:Y:S01]  /*95b0*/  @P3 STG.E.U16 desc[UR36][R6.64+0x1e0], R146 ;  /* 0x0001e09206003986 */ /* 0x000fe2000c101524 */
[----:B------:R-:W-:Y:S02]  /*95c0*/  ISETP.GT.AND P1, PT, R0, 0x8, P1 ;  /* 0x000000080000780c */ /* 0x000fe40000f24270 */
[----:B------:R-:W-:Y:S01]  /*95d0*/  F2FP.BF16.F32.PACK_AB R148, RZ, R148 ;  /* 0x00000094ff94723e */ /* 0x000fe200000010ff */
[----:B------:R-:W-:Y:S01]  /*95e0*/  @P0 STG.E.U16 desc[UR36][R6.64+0x1e2], R147 ;  /* 0x0001e29306000986 */ /* 0x000fe2000c101524 */
[----:B------:R-:W-:Y:S02]  /*95f0*/  F2FP.BF16.F32.PACK_AB R149, RZ, R149 ;  /* 0x00000095ff95723e */ /* 0x000fe400000010ff */
[----:B------:R-:W-:Y:S01]  /*9600*/  F2FP.BF16.F32.PACK_AB R150, RZ, R150 ;  /* 0x00000096ff96723e */ /* 0x000fe200000010ff */
[----:B------:R-:W-:Y:S01]  /*9610*/  @P5 STG.E.U16 desc[UR36][R4.64+0x1f0], R148 ;  /* 0x0001f09404005986 */ /* 0x000fe2000c101524 */
[----:B------:R-:W-:-:S03]  /*9620*/  F2FP.BF16.F32.PACK_AB R151, RZ, R151 ;  /* 0x00000097ff97723e */ /* 0x000fc600000010ff */
[----:B------:R0:W-:Y:S02]  /*9630*/  @P4 STG.E.U16 desc[UR36][R4.64+0x1f2], R149 ;  /* 0x0001f29504004986 */ /* 0x0001e4000c101524 */
[----:B0-----:R-:W-:Y:S02]  /*9640*/  @P2 IMAD.MOV.U32 R4, RZ, RZ, R6 ;  /* 0x000000ffff042224 */ /* 0x001fe400078e0006 */
[----:B------:R-:W-:-:S05]  /*9650*/  @P2 IMAD.MOV.U32 R5, RZ, RZ, R7 ;  /* 0x000000ffff052224 */ /* 0x000fca00078e0007 */
[----:B------:R0:W-:Y:S04]  /*9660*/  @P2 STG.E.U16 desc[UR36][R4.64+0x1f0], R150 ;  /* 0x0001f09604002986 */ /* 0x0001e8000c101524 */
[----:B------:R0:W-:Y:S02]  /*9670*/  @P1 STG.E.U16 desc[UR36][R6.64+0x1f2], R151 ;  /* 0x0001f29706001986 */ /* 0x0001e4000c101524 */
.L_x_282:
[----:B------:R-:W-:Y:S05]  /*9680*/  BSYNC B0 ;  /* 0x0000000000007941 */ /* 0x000fea0003800000 */
.L_x_28:
[----:B------:R-:W-:Y:S01]  /*9690*/  ULDC UR4, c[0x0][0xc] ;  /* 0x0000030000047ab9 */ /* 0x000fe20000000800 */
[----:B------:R-:W-:Y:S01]  /*96a0*/  ULDC UR5, c[0x0][0x10] ;  /* 0x0000040000057ab9 */ /* 0x000fe20000000800 */
[----:B0-----:R-:W0:Y:S01]  /*96b0*/  LDC R3, c[0x0][0x14] ;  /* 0x00000500ff037b82 */ /* 0x001e220000000800 */
[----:B------:R-:W-:Y:S01]  /*96c0*/  UIMAD.WIDE.U32 UR4, UR4, UR5, URZ ;  /* 0x00000005040472a5 */ /* 0x000fe2000f8e003f */
[----:B------:R-:W-:Y:S01]  /*96d0*/  PRMT R0, RZ, 0x7610, R0 ;  /* 0x00007610ff007816 */ /* 0x000fe20000000000 */
[----:B----45:R-:W-:Y:S02]  /*96e0*/  IMAD.MOV.U32 R152, RZ, RZ, -0x1 ;  /* 0xffffffffff987424 */ /* 0x030fe400078e00ff */
[----:B------:R-:W-:Y:S02]  /*96f0*/  IMAD.MOV.U32 R23, RZ, RZ, -0x1 ;  /* 0xffffffffff177424 */ /* 0x000fe400078e00ff */
[----:B0-----:R-:W-:-:S04]  /*9700*/  IMAD.WIDE.U32 R16, R3, UR4, R16 ;  /* 0x0000000403107c25 */ /* 0x001fc8000f8e0010 */
[----:B------:R-:W-:Y:S01]  /*9710*/  IMAD R3, R3, UR5, RZ ;  /* 0x0000000503037c24 */ /* 0x000fe2000f8e02ff */
[----:B------:R-:W-:Y:S02]  /*9720*/  ULDC.64 UR4, c[0x0][0x650] ;  /* 0x0001940000047ab9 */ /* 0x000fe40000000a00 */
[----:B------:R-:W-:Y:S01]  /*9730*/  ISETP.GE.U32.AND P0, PT, R16, UR4, PT ;  /* 0x0000000410007c0c */ /* 0x000fe2000bf06070 */
[----:B------:R-:W-:-:S05]  /*9740*/  IMAD.IADD R17, R17, 0x1, R3 ;  /* 0x0000000111117824 */ /* 0x000fca00078e0203 */
[----:B------:R-:W-:-:S13]  /*9750*/  ISETP.GE.U32.AND.EX P0, PT, R17, UR5, PT, P0 ;  /* 0x0000000511007c0c */ /* 0x000fda000bf06100 */
[----:B------:R-:W-:Y:S05]  /*9760*/  @P0 BRA `(.L_x_283) ;  /* 0x0000000400640947 */ /* 0x000fea0003800000 */
[----:B------:R-:W0:Y:S01]  /*9770*/  S2R R12, SR_CTAID.X ;  /* 0x00000000000c7919 */ /* 0x000e220000002500 */
[----:B------:R-:W4:Y:S01]  /*9780*/  LDC.64 R10, c[0x0][0x628] ;  /* 0x00018a00ff0a7b82 */ /* 0x000f220000000a00 */
[----:B------:R-:W-:Y:S01]  /*9790*/  ULDC UR4, c[0x0][0x150] ;  /* 0x0000540000047ab9 */ /* 0x000fe20000000800 */
[----:B-123--:R-:W-:Y:S01]  /*97a0*/  IMAD.MOV.U32 R8, RZ, RZ, R16 ;  /* 0x000000ffff087224 */ /* 0x00efe200078e0010 */
[----:B------:R-:W1:Y:S01]  /*97b0*/  S2R R24, SR_CTAID.Y ;  /* 0x0000000000187919 */ /* 0x000e620000002600 */
[----:B------:R-:W-:-:S04]  /*97c0*/  IMAD.MOV.U32 R9, RZ, RZ, R17 ;  /* 0x000000ffff097224 */ /* 0x000fc800078e0011 */
[----:B------:R-:W2:Y:S08]  /*97d0*/  LDC R21, c[0x0][0x144] ;  /* 0x00005100ff157b82 */ /* 0x000eb00000000800 */
[----:B------:R-:W3:Y:S08]  /*97e0*/  LDC R0, c[0x0][0x630] ;  /* 0x00018c00ff007b82 */ /* 0x000ef00000000800 */
[----:B------:R-:W1:Y:S01]  /*97f0*/  LDC.64 R14, c[0x0][0x620] ;  /* 0x00018800ff0e7b82 */ /* 0x000e620000000a00 */
[----:B----4-:R-:W-:-:S04]  /*9800*/  ISETP.NE.U32.AND P0, PT, R10, RZ, PT ;  /* 0x000000ff0a00720c */ /* 0x010fc80003f05070 */
[----:B------:R-:W-:Y:S02]  /*9810*/  ISETP.NE.AND.EX P0, PT, R11, RZ, PT, P0 ;  /* 0x000000ff0b00720c */ /* 0x000fe40003f05300 */
[----:B0-----:R-:W-:-:S05]  /*9820*/  I2FP.F32.U32 R3, R12 ;  /* 0x0000000c00037245 */ /* 0x001fca0000201000 */
[----:B------:R-:W-:-:S04]  /*9830*/  FMUL R3, R3, UR4 ;  /* 0x0000000403037c20 */ /* 0x000fc80008400000 */
[----:B------:R0:W4:Y:S02]  /*9840*/  F2I.U32.TRUNC.NTZ R20, R3 ;  /* 0x0000000300147305 */ /* 0x000124000020f000 */
[----:B--23--:R-:W-:Y:S05]  /*9850*/  @!P0 BRA `(.L_x_284) ;  /* 0x0000000000288947 */ /* 0x00cfea0003800000 */
[----:B0-----:R-:W0:Y:S02]  /*9860*/  LDC R3, c[0x0][0x634] ;  /* 0x00018d00ff037b82 */ /* 0x001e240000000800 */
        /* <DEDUP_REMOVED lines=9> */
.L_x_284:
[----:B------:R-:W2:Y:S01]  /*9900*/  LDC.64 R30, c[0x0][0x640] ;  /* 0x00019000ff1e7b82 */ /* 0x000ea20000000a00 */
[-CC-:B------:R-:W-:Y:S01]  /*9910*/  SHF.R.U64 R23, R8, R0.reuse, R9.reuse ;  /* 0x0000000008177219 */ /* 0x180fe20000001209 */
[----:B----4-:R-:W-:Y:S01]  /*9920*/  IMAD.MOV R20, RZ, RZ, -R20 ;  /* 0x000000ffff147224 */ /* 0x010fe200078e0a14 */
[----:B------:R-:W-:Y:S01]  /*9930*/  SHF.R.U32.HI R0, RZ, R0, R9 ;  /* 0x00000000ff007219 */ /* 0x000fe20000011609 */
[----:B------:R-:W-:Y:S01]  /*9940*/  ULDC UR4, c[0x0][0x154] ;  /* 0x0000550000047ab9 */ /* 0x000fe20000000800 */
[----:B0-----:R-:W-:Y:S01]  /*9950*/  IADD3 R3, P0, RZ, -R23, RZ ;  /* 0x80000017ff037210 */ /* 0x001fe20007f1e0ff */
[----:B------:R-:W-:Y:S02]  /*9960*/  IMAD R26, R21, R20, R12 ;  /* 0x00000014151a7224 */ /* 0x000fe400078e020c */
[----:B------:R-:W0:Y:S01]  /*9970*/  LDC R6, c[0x0][0x618] ;  /* 0x00018600ff067b82 */ /* 0x000e220000000800 */
[----:B------:R-:W-:Y:S02]  /*9980*/  IMAD.MOV.U32 R7, RZ, RZ, 0x1 ;  /* 0x00000001ff077424 */ /* 0x000fe400078e00ff */
[----:B------:R-:W-:-:S04]  /*9990*/  IMAD.X R5, RZ, RZ, ~R0, P0 ;  /* 0x000000ffff057224 */ /* 0x000fc800000e0e00 */
[-C--:B-1----:R-:W-:Y:S01]  /*99a0*/  IMAD R0, R5, R14.reuse, RZ ;  /* 0x0000000e05007224 */ /* 0x082fe200078e02ff */
[----:B------:R-:W1:Y:S01]  /*99b0*/  LDC R8, c[0x0][0x608] ;  /* 0x00018200ff087b82 */ /* 0x000e620000000800 */
[----:B------:R-:W-:-:S04]  /*99c0*/  IMAD.WIDE.U32 R4, R3, R14, R16 ;  /* 0x0000000e03047225 */ /* 0x000fc800078e0010 */
[----:B------:R-:W-:Y:S01]  /*99d0*/  IMAD R3, R3, R15, R0 ;  /* 0x0000000f03037224 */ /* 0x000fe200078e0200 */
[----:B------:R-:W-:Y:S02]  /*99e0*/  I2FP.F32.U32 R0, R24 ;  /* 0x0000001800007245 */ /* 0x000fe40000201000 */
[----:B------:R-:W3:Y:S01]  /*99f0*/  LDC R28, c[0x0][0x658] ;  /* 0x00019600ff1c7b82 */ /* 0x000ee20000000800 */
[----:B------:R-:W-:Y:S01]  /*9a00*/  IMAD.IADD R3, R5, 0x1, R3 ;  /* 0x0000000105037824 */ /* 0x000fe200078e0203 */
[----:B--2---:R-:W-:Y:S01]  /*9a10*/  ISETP.NE.U32.AND P0, PT, R30, RZ, PT ;  /* 0x000000ff1e00720c */ /* 0x004fe20003f05070 */
[----:B------:R-:W-:Y:S01]  /*9a20*/  FMUL R0, R0, UR4 ;  /* 0x0000000400007c20 */ /* 0x000fe20008400000 */
[----:B------:R-:W-:Y:S02]  /*9a30*/  IMAD.MOV.U32 R5, RZ, RZ, -0x1 ;  /* 0xffffffffff057424 */ /* 0x000fe400078e00ff */
[----:B------:R-:W-:Y:S01]  /*9a40*/  ISETP.NE.AND.EX P0, PT, R31, RZ, PT, P0 ;  /* 0x000000ff1f00720c */ /* 0x000fe20003f05300 */
[----:B------:R2:W4:Y:S01]  /*9a50*/  F2I.U32.TRUNC.NTZ R13, R0 ;  /* 0x00000000000d7305 */ /* 0x000522000020f000 */
[----:B------:R-:W2:Y:S01]  /*9a60*/  LDC R15, c[0x0][0x148] ;  /* 0x00005200ff0f7b82 */ /* 0x000ea20000000800 */
[----:B0-----:R-:W-:-:S02]  /*9a70*/  SHF.R.U64 R12, R4, R6, R3 ;  /* 0x00000006040c7219 */ /* 0x001fc40000001203 */
[----:B------:R-:W-:-:S05]  /*9a80*/  SHF.R.U32.HI R3, RZ, R6, R3 ;  /* 0x00000006ff037219 */ /* 0x000fca0000011603 */
[----:B------:R-:W0:Y:S01]  /*9a90*/  LDC R20, c[0x0][0x600] ;  /* 0x00018000ff147b82 */ /* 0x000e220000000800 */
[-CC-:B-1----:R-:W-:Y:S02]  /*9aa0*/  SHF.R.U64 R10, R12, R8.reuse, R3.reuse ;  /* 0x000000080c0a7219 */ /* 0x182fe40000001203 */
[----:B------:R-:W-:-:S05]  /*9ab0*/  SHF.R.U32.HI R3, RZ, R8, R3 ;  /* 0x00000008ff037219 */ /* 0x000fca0000011603 */
[----:B------:R-:W1:Y:S01]  /*9ac0*/  LDC R21, c[0x0][0x648] ;  /* 0x00019200ff157b82 */ /* 0x000e620000000800 */
[-C--:B---3--:R-:W-:Y:S02]  /*9ad0*/  SHF.L.U32 R4, R5, R28.reuse, RZ ;  /* 0x0000001c05047219 */ /* 0x088fe400000006ff */
[-CC-:B------:R-:W-:Y:S02]  /*9ae0*/  SHF.R.U64 R14, R10, R28.reuse, R3.reuse ;  /* 0x0000001c0a0e7219 */ /* 0x180fe40000001203 */
[----:B------:R-:W-:Y:S02]  /*9af0*/  SHF.R.U32.HI R5, RZ, R28, R3 ;  /* 0x0000001cff057219 */ /* 0x000fe40000011603 */
[----:B------:R-:W-:Y:S01]  /*9b00*/  LOP3.LUT R153, RZ, R4, RZ, 0x33, !PT ;  /* 0x00000004ff997212 */ /* 0x000fe200078e33ff */
[----:B------:R-:W3:Y:S01]  /*9b10*/  LDC R25, c[0x0][0x638] ;  /* 0x00018e00ff197b82 */ /* 0x000ee20000000800 */
[----:B------:R-:W-:Y:S01]  /*9b20*/  SHF.L.U32 R28, R7, R28, RZ ;  /* 0x0000001c071c7219 */ /* 0x000fe200000006ff */
[----:B------:R-:W-:-:S06]  /*9b30*/  IMAD.MOV.U32 R4, RZ, RZ, R14 ;  /* 0x000000ffff047224 */ /* 0x000fcc00078e000e */
[----:B------:R-:W0:Y:S01]  /*9b40*/  LDC R27, c[0x0][0x610] ;  /* 0x00018400ff1b7b82 */ /* 0x000e220000000800 */
[----:B----4-:R-:W-:Y:S05]  /*9b50*/  @!P0 BRA `(.L_x_285) ;  /* 0x0000000000288947 */ /* 0x010fea0003800000 */
[----:B------:R-:W4:Y:S02]  /*9b60*/  LDC R3, c[0x0][0x64c] ;  /* 0x00019300ff037b82 */ /* 0x000f240000000800 */
[----:B----4-:R-:W-:-:S05]  /*9b70*/  IADD3 R3, P0, R14, R3, RZ ;  /* 0x000000030e037210 */ /* 0x010fca0007f1e0ff */
        /* <DEDUP_REMOVED lines=8> */
.L_x_285:
[----:B------:R-:W-:Y:S01]  /*9c00*/  ISETP.NE.AND P0, PT, R2, 0x1, PT ;  /* 0x000000010200780c */ /* 0x000fe20003f05270 */
[----:B------:R-:W-:Y:S01]  /*9c10*/  IMAD.MOV R13, RZ, RZ, -R13 ;  /* 0x000000ffff0d7224 */ /* 0x000fe200078e0a0d */
[----:B-12---:R-:W-:Y:S01]  /*9c20*/  SHF.R.U64 R0, R4, R21, R5 ;  /* 0x0000001504007219 */ /* 0x006fe20000001205 */
[----:B0-----:R-:W-:Y:S01]  /*9c30*/  VIADD R5, R20, 0xffffffff ;  /* 0xffffffff14057836 */ /* 0x001fe20000000000 */
[----:B------:R-:W-:-:S03]  /*9c40*/  LOP3.LUT R153, R10, R153, RZ, 0xc0, !PT ;  /* 0x000000990a997212 */ /* 0x000fc600078ec0ff */
[----:B------:R-:W-:Y:S01]  /*9c50*/  IMAD.MOV R3, RZ, RZ, -R0 ;  /* 0x000000ffff037224 */ /* 0x000fe200078e0a00 */
[----:B------:R-:W-:Y:S01]  /*9c60*/  LOP3.LUT R5, R12, R5, RZ, 0xc0, !PT ;  /* 0x000000050c057212 */ /* 0x000fe200078ec0ff */
[----:B------:R-:W-:Y:S02]  /*9c70*/  IMAD R153, R28, R0, R153 ;  /* 0x000000001c997224 */ /* 0x000fe400078e0299 */
[----:B---3--:R-:W-:Y:S02]  /*9c80*/  IMAD R0, R3, R25, R14 ;  /* 0x0000001903007224 */ /* 0x008fe400078e020e */
[----:B------:R-:W-:Y:S02]  /*9c90*/  @P0 IMAD R26, R15, R13, R24 ;  /* 0x0000000d0f1a0224 */ /* 0x000fe400078e0218 */
[----:B------:R-:W-:Y:S02]  /*9ca0*/  IMAD R4, R0, R20, R5 ;  /* 0x0000001400047224 */ /* 0x000fe400078e0205 */
[----:B------:R-:W-:-:S02]  /*9cb0*/  IMAD R153, R153, R27, R26 ;  /* 0x0000001b99997224 */ /* 0x000fc400078e021a */
[----:B------:R-:W-:-:S03]  /*9cc0*/  IMAD.MOV.U32 R3, RZ, RZ, 0x1 ;  /* 0x00000001ff037424 */ /* 0x000fc600078e00ff */
[----:B------:R-:W-:Y:S02]  /*9cd0*/  SEL R152, R4, R153, !P0 ;  /* 0x0000009904987207 */ /* 0x000fe40004000000 */
[----:B------:R-:W-:Y:S02]  /*9ce0*/  PRMT R0, R3, 0x7610, R0 ;  /* 0x0000761003007816 */ /* 0x000fe40000000000 */
[----:B------:R-:W-:-:S07]  /*9cf0*/  SEL R153, R153, R4, !P0 ;  /* 0x0000000499997207 */ /* 0x000fce0004000000 */
.L_x_283:
[----:B------:R-:W-:-:S13]  /*9d00*/  LOP3.LUT P0, RZ, R0, 0xff, RZ, 0xc0, !PT ;  /* 0x000000ff00ff7812 */ /* 0x000fda000780c0ff */
[----:B------:R-:W-:Y:S05]  /*9d10*/  @P0 BRA `(.L_x_286) ;  /* 0xffffff7000840947 */ /* 0x000fea000383ffff */
[----:B------:R-:W-:Y:S05]  /*9d20*/  EXIT ;  /* 0x000000000000794d */ /* 0x000fea0003800000 */
.L_x_3:
[----:B0-----:R-:W-:Y:S01]  /*9d30*/  ULDC.64 UR4, c[0x0][0x650] ;  /* 0x0001940000047ab9 */ /* 0x001fe20000000a00 */
        /* <DEDUP_REMOVED lines=25> */
.L_x_288:
[--C-:B------:R-:W-:Y:S01]  /*9ed0*/  SHF.R.U64 R12, R10, R14, R11.reuse ;  /* 0x0000000e0a0c7219 */ /* 0x100fe2000000120b */
[----:B------:R-:W0:Y:S01]  /*9ee0*/  LDC R22, c[0x0][0x618] ;  /* 0x00018600ff167b82 */ /* 0x000e220000000800 */
[----:B------:R-:W-:Y:S01]  /*9ef0*/  I2FP.F32.U32 R6, R4 ;  /* 0x0000000400067245 */ /* 0x000fe20000201000 */
[----:B------:R-:W-:Y:S01]  /*9f00*/  ULDC UR4, c[0x0][0x150] ;  /* 0x0000540000047ab9 */ /* 0x000fe20000000800 */
[----:B------:R-:W-:Y:S02]  /*9f10*/  SHF.R.U32.HI R5, RZ, R14, R11 ;  /* 0x0000000eff057219 */ /* 0x000fe4000001160b */
[----:B------:R-:W-:Y:S01]  /*9f20*/  IADD3 R9, P0, RZ, -R12, RZ ;  /* 0x8000000cff097210 */ /* 0x000fe20007f1e0ff */
[----:B------:R-:W-:Y:S01]  /*9f30*/  FMUL R11, R6, UR4 ;  /* 0x00000004060b7c20 */ /* 0x000fe20008400000 */
[----:B------:R-:W-:Y:S01]  /*9f40*/  ULDC UR4, c[0x0][0x154] ;  /* 0x0000550000047ab9 */ /* 0x000fe20000000800 */
[----:B------:R-:W1:Y:S02]  /*9f50*/  LDC.64 R24, c[0x0][0x640] ;  /* 0x00019000ff187b82 */ /* 0x000e640000000a00 */
[----:B------:R-:W-:-:S02]  /*9f60*/  IMAD.X R5, RZ, RZ, ~R5, P0 ;  /* 0x000000ffff057224 */ /* 0x000fc400000e0e05 */
[----:B------:R-:W2:Y:S01]  /*9f70*/  F2I.U32.TRUNC.NTZ R11, R11 ;  /* 0x0000000b000b7305 */ /* 0x000ea2000020f000 */
[----:B------:R-:W-:-:S03]  /*9f80*/  IMAD.WIDE.U32 R6, R9, R20, R16 ;  /* 0x0000001409067225 */ /* 0x000fc600078e0010 */
[----:B------:R-:W3:Y:S01]  /*9f90*/  LDC R13, c[0x0][0x144] ;  /* 0x00005100ff0d7b82 */ /* 0x000ee20000000800 */
[----:B------:R-:W-:-:S04]  /*9fa0*/  IMAD R8, R5, R20, RZ ;  /* 0x0000001405087224 */ /* 0x000fc800078e02ff */
[----:B------:R-:W-:Y:S02]  /*9fb0*/  IMAD R5, R9, R21, R8 ;  /* 0x0000001509057224 */ /* 0x000fe400078e0208 */
[----:B------:R-:W-:Y:S01]  /*9fc0*/  IMAD.MOV.U32 R8, RZ, RZ, -0x1 ;  /* 0xffffffffff087424 */ /* 0x000fe200078e00ff */
[----:B------:R-:W4:Y:S01]  /*9fd0*/  LDC R14, c[0x0][0x608] ;  /* 0x00018200ff0e7b82 */ /* 0x000f220000000800 */
[----:B------:R-:W-:Y:S01]  /*9fe0*/  IMAD.IADD R5, R7, 0x1, R5 ;  /* 0x0000000107057824 */ /* 0x000fe200078e0205 */
[----:B------:R-:W-:-:S04]  /*9ff0*/  I2FP.F32.U32 R7, R3 ;  /* 0x0000000300077245 */ /* 0x000fc80000201000 */
[-C--:B0-----:R-:W-:Y:S01]  /*a000*/  SHF.R.U64 R10, R6, R22.reuse, R5 ;  /* 0x00000016060a7219 */ /* 0x081fe20000001205 */
[----:B--2---:R-:W-:Y:S01]  /*a010*/  IMAD.MOV R6, RZ, RZ, -R11 ;  /* 0x000000ffff067224 */ /* 0x004fe200078e0a0b */
[----:B------:R-:W0:Y:S01]  /*a020*/  LDC R9, c[0x0][0x658] ;  /* 0x00019600ff097b82 */ /* 0x000e220000000800 */
[----:B-1----:R-:W-:Y:S01]  /*a030*/  ISETP.NE.U32.AND P0, PT, R24, RZ, PT ;  /* 0x000000ff1800720c */ /* 0x002fe20003f05070 */
[----:B------:R-:W-:Y:S01]  /*a040*/  FMUL R7, R7, UR4 ;  /* 0x0000000407077c20 */ /* 0x000fe20008400000 */
[----:B------:R-:W-:Y:S02]  /*a050*/  SHF.R.U32.HI R5, RZ, R22, R5 ;  /* 0x00000016ff057219 */ /* 0x000fe40000011605 */
[----:B------:R-:W-:-:S03]  /*a060*/  ISETP.NE.AND.EX P0, PT, R25, RZ, PT, P0 ;  /* 0x000000ff1900720c */ /* 0x000fc60003f05300 */
[----:B------:R-:W1:Y:S01]  /*a070*/  LDC R20, c[0x0][0x148] ;  /* 0x00005200ff147b82 */ /* 0x000e620000000800 */
[----:B---3--:R-:W-:Y:S02]  /*a080*/  IMAD R23, R13, R6, R4 ;  /* 0x000000060d177224 */ /* 0x008fe400078e0204 */
[----:B------:R-:W-:-:S05]  /*a090*/  IMAD.MOV.U32 R6, RZ, RZ, 0x1 ;  /* 0x00000001ff067424 */ /* 0x000fca00078e00ff */
[----:B------:R-:W2:Y:S01]  /*a0a0*/  LDC R21, c[0x0][0x600] ;  /* 0x00018000ff157b82 */ /* 0x000ea20000000800 */
[-CC-:B----4-:R-:W-:Y:S02]  /*a0b0*/  SHF.R.U64 R13, R10, R14.reuse, R5.reuse ;  /* 0x0000000e0a0d7219 */ /* 0x190fe40000001205 */
[----:B------:R-:W-:Y:S02]  /*a0c0*/  SHF.R.U32.HI R4, RZ, R14, R5 ;  /* 0x0000000eff047219 */ /* 0x000fe40000011605 */
[----:B------:R3:W4:Y:S03]  /*a0d0*/  F2I.U32.TRUNC.NTZ R14, R7 ;  /* 0x00000007000e7305 */ /* 0x000726000020f000 */
[----:B------:R-:W1:Y:S01]  /*a0e0*/  LDC R26, c[0x0][0x648] ;  /* 0x00019200ff1a7b82 */ /* 0x000e620000000800 */
[-C--:B0-----:R-:W-:Y:S02]  /*a0f0*/  SHF.R.U64 R15, R13, R9.reuse, R4 ;  /* 0x000000090d0f7219 */ /* 0x081fe40000001204 */
[----:B------:R-:W-:-:S02]  /*a100*/  SHF.L.U32 R8, R8, R9, RZ ;  /* 0x0000000908087219 */ /* 0x000fc400000006ff */
[-C--:B------:R-:W-:Y:S01]  /*a110*/  SHF.R.U32.HI R5, RZ, R9.reuse, R4 ;  /* 0x00000009ff057219 */ /* 0x080fe20000011604 */
[----:B------:R-:W-:Y:S01]  /*a120*/  IMAD.MOV.U32 R4, RZ, RZ, R15 ;  /* 0x000000ffff047224 */ /* 0x000fe200078e000f */
[----:B------:R-:W-:Y:S01]  /*a130*/  SHF.L.U32 R22, R6, R9, RZ ;  /* 0x0000000906167219 */ /* 0x000fe200000006ff */
[----:B------:R-:W0:Y:S01]  /*a140*/  LDC R27, c[0x0][0x638] ;  /* 0x00018e00ff1b7b82 */ /* 0x000e220000000800 */
[----:B------:R-:W-:-:S07]  /*a150*/  LOP3.LUT R28, RZ, R8, RZ, 0x33, !PT ;  /* 0x00000008ff1c7212 */ /* 0x000fce00078e33ff */
        /* <DEDUP_REMOVED lines=12> */
.L_x_289:
[----:B------:R-:W-:Y:S01]  /*a220*/  ISETP.NE.AND P0, PT, R2, 0x1, PT ;  /* 0x000000010200780c */ /* 0x000fe20003f05270 */
[----:B--2---:R-:W-:Y:S01]  /*a230*/  VIADD R7, R21, 0xffffffff ;  /* 0xffffffff15077836 */ /* 0x004fe20000000000 */
[----:B-1----:R-:W-:Y:S01]  /*a240*/  SHF.R.U64 R5, R4, R26, R5 ;  /* 0x0000001a04057219 */ /* 0x002fe20000001205 */
[----:B------:R-:W-:Y:S01]  /*a250*/  IMAD.MOV R14, RZ, RZ, -R14 ;  /* 0x000000ffff0e7224 */ /* 0x000fe200078e0a0e */
[----:B------:R-:W-:Y:S01]  /*a260*/  LOP3.LUT R4, R13, R28, RZ, 0xc0, !PT ;  /* 0x0000001c0d047212 */ /* 0x000fe200078ec0ff */
[----:B------:R-:W-:Y:S01]  /*a270*/  IMAD.MOV.U32 R8, RZ, RZ, R12 ;  /* 0x000000ffff087224 */ /* 0x000fe200078e000c */
[----:B------:R-:W-:Y:S01]  /*a280*/  LOP3.LUT R10, R10, R7, RZ, 0xc0, !PT ;  /* 0x000000070a0a7212 */ /* 0x000fe200078ec0ff */
[----:B------:R-:W-:Y:S02]  /*a290*/  IMAD.MOV R6, RZ, RZ, -R5 ;  /* 0x000000ffff067224 */ /* 0x000fe400078e0a05 */
[----:B------:R-:W-:-:S04]  /*a2a0*/  IMAD R4, R22, R5, R4 ;  /* 0x0000000516047224 */ /* 0x000fc800078e0204 */
[----:B------:R-:W-:Y:S02]  /*a2b0*/  @P0 IMAD R23, R20, R14, R3 ;  /* 0x0000000e14170224 */ /* 0x000fe400078e0203 */
[----:B0-----:R-:W-:Y:S02]  /*a2c0*/  IMAD R3, R6, R27, R15 ;  /* 0x0000001b06037224 */ /* 0x001fe400078e020f */
[----:B------:R-:W-:Y:S02]  /*a2d0*/  IMAD R7, R4, R29, R23 ;  /* 0x0000001d04077224 */ /* 0x000fe400078e0217 */
[----:B------:R-:W-:Y:S02]  /*a2e0*/  IMAD R4, R3, R21, R10 ;  /* 0x0000001503047224 */ /* 0x000fe400078e020a */
[----:B------:R-:W-:-:S03]  /*a2f0*/  IMAD.MOV.U32 R6, RZ, RZ, 0x1 ;  /* 0x00000001ff067424 */ /* 0x000fc600078e00ff */
[----:B------:R-:W-:Y:S02]  /*a300*/  SEL R9, R4, R7, !P0 ;  /* 0x0000000704097207 */ /* 0x000fe40004000000 */
[----:B------:R-:W-:-:S07]  /*a310*/  SEL R7, R7, R4, !P0 ;  /* 0x0000000407077207 */ /* 0x000fce0004000000 */
.L_x_287:
[----:B------:R-:W-:-:S08]  /*a320*/  NOP ;  /* 0x0000000000007918 */ /* 0x000fd00000000000 */
[----:B------:R-:W0:-:S00]  /*a330*/  USETMAXREG.DEALLOC.CTAPOOL 0x28 ;  /* 0x00000028000079c8 */ /* 0x000e0000080e0500 */
[----:B0-----:R-:W-:-:S13]  /*a340*/  ISETP.NE.AND P0, PT, R0, RZ, PT ;  /* 0x000000ff0000720c */ /* 0x001fda0003f05270 */
[----:B------:R-:W-:Y:S05]  /*a350*/  @P0 EXIT ;  /* 0x000000000000094d */ /* 0x000fea0003800000 */
[----:B------:R-:W-:Y:S01]  /*a360*/  LOP3.LUT P0, RZ, R6, 0xff, RZ, 0xc0, !PT ;  /* 0x000000ff06ff7812 */ /* 0x000fe2000780c0ff */
[----:B------:R-:W-:Y:S02]  /*a370*/  IMAD.MOV.U32 R3, RZ, RZ, 0x1 ;  /* 0x00000001ff037424 */ /* 0x000fe400078e00ff */
[----:B------:R-:W-:-:S10]  /*a380*/  IMAD.MOV.U32 R0, RZ, RZ, RZ ;  /* 0x000000ffff007224 */ /* 0x000fd400078e00ff */
[----:B------:R-:W-:Y:S05]  /*a390*/  @!P0 BRA `(.L_x_290) ;  /* 0x0000000c00348947 */ /* 0x000fea0003800000 */
[----:B------:R-:W0:Y:S01]  /*a3a0*/  LDC R0, c[0x0][0x28c] ;  /* 0x0000a300ff007b82 */ /* 0x000e220000000800 */
[----:B------:R-:W-:Y:S01]  /*a3b0*/  ULDC UR5, c[0x0][0x600] ;  /* 0x0001800000057ab9 */ /* 0x000fe20000000800 */
[----:B------:R-:W-:Y:S01]  /*a3c0*/  ULDC UR4, c[0x0][0xc] ;  /* 0x0000030000047ab9 */ /* 0x000fe20000000800 */
[----:B------:R-:W-:Y:S01]  /*a3d0*/  UIADD3 UR16, UR5, -0x1, URZ ;  /* 0xffffffff05107890 */ /* 0x000fe2000fffe03f */
[C---:B------:R-:W-:Y:S01]  /*a3e0*/  LOP3.LUT P2, RZ, R18.reuse, 0x7f, RZ, 0xc0, !PT ;  /* 0x0000007f12ff7812 */ /* 0x040fe2000784c0ff */
[----:B------:R-:W-:Y:S01]  /*a3f0*/  ULDC UR6, c[0x0][0x658] ;  /* 0x0001960000067ab9 */ /* 0x000fe20000000800 */
[----:B------:R-:W-:Y:S01]  /*a400*/  ULDC UR5, c[0x0][0x10] ;  /* 0x0000040000057ab9 */ /* 0x000fe20000000800 */
[----:B------:R-:W-:Y:S01]  /*a410*/  UMOV UR7, 0xffffffff ;  /* 0xffffffff00077882 */ /* 0x000fe20000000000 */
[----:B------:R-:W-:Y:S01]  /*a420*/  UMOV UR8, 0x1 ;  /* 0x0000000100087882 */ /* 0x000fe20000000000 */
[----:B------:R-:W-:Y:S01]  /*a430*/  UIMAD.WIDE.U32 UR4, UR4, UR5, URZ ;  /* 0x00000005040472a5 */ /* 0x000fe2000f8e003f */
[----:B------:R-:W-:Y:S01]  /*a440*/  LOP3.LUT P0, RZ, R18, 0x1f, RZ, 0xc0, !PT ;  /* 0x0000001f12ff7812 */ /* 0x000fe2000780c0ff */
[----:B------:R-:W-:Y:S01]  /*a450*/  USHF.L.U32 UR7, UR7, UR6, URZ ;  /* 0x0000000607077299 */ /* 0x000fe2000800063f */
[----:B------:R-:W-:Y:S01]  /*a460*/  BSSY B0, `(.L_x_290) ;  /* 0x00000c0000007945 */ /* 0x000fe20003800000 */
[----:B------:R-:W-:Y:S01]  /*a470*/  USHF.L.U32 UR18, UR8, UR6, URZ ;  /* 0x0000000608127299 */ /* 0x000fe2000800063f */
[----:B------:R-:W-:Y:S01]  /*a480*/  IMAD.MOV.U32 R11, RZ, RZ, 0x1 ;  /* 0x00000001ff0b7424 */ /* 0x000fe200078e00ff */
[----:B------:R-:W-:Y:S01]  /*a490*/  LOP3.LUT R18, R19, 0x2, RZ, 0xfc, !PT ;  /* 0x0000000213127812 */ /* 0x000fe200078efcff */
[----:B------:R-:W-:Y:S01]  /*a4a0*/  ULDC UR6, c[0x0][0x14] ;  /* 0x0000050000067ab9 */ /* 0x000fe20000000800 */
[----:B------:R-:W-:Y:S01]  /*a4b0*/  PLOP3.LUT P0, PT, P0, P2, PT, 0x8a, 0x0 ;  /* 0x000000000000781c */ /* 0x000fe20000705172 */
[----:B------:R-:W-:-:S02]  /*a4c0*/  UIMAD.WIDE.U32 UR20, UR4, UR6, URZ ;  /* 0x00000006041472a5 */ /* 0x000fc4000f8e003f */
[----:B------:R-:W-:Y:S02]  /*a4d0*/  UIMAD UR13, UR5, UR6, URZ ;  /* 0x00000006050d72a4 */ /* 0x000fe4000f8e023f */
[----:B------:R-:W-:Y:S01]  /*a4e0*/  ULOP3.LUT UR17, URZ, UR7, URZ, 0x33, !UPT ;  /* 0x000000073f117292 */ /* 0x000fe2000f8e333f */
[----:B0-----:R-:W-:Y:S01]  /*a4f0*/  VIADD R0, R0, 0x1f ;  /* 0x0000001f00007836 */ /* 0x001fe20000000000 */
[----:B------:R-:W-:Y:S01]  /*a500*/  UIADD3 UR13, UR21, UR13, URZ ;  /* 0x0000000d150d7290 */ /* 0x000fe2000fffe03f */
[----:B------:R-:W-:-:S03]  /*a510*/  ULDC.64 UR22, c[0x0][0x198] ;  /* 0x0000660000167ab9 */ /* 0x000fc60000000a00 */
[----:B------:R-:W-:-:S04]  /*a520*/  SHF.R.S32.HI R3, RZ, 0x1f, R0 ;  /* 0x0000001fff037819 */ /* 0x000fc80000011400 */
[----:B------:R-:W-:Y:S01]  /*a530*/  LEA.HI R3, R3, R0, RZ, 0x5 ;  /* 0x0000000003037211 */ /* 0x000fe200078f28ff */
[----:B------:R-:W-:-:S03]  /*a540*/  IMAD.MOV.U32 R0, RZ, RZ, RZ ;  /* 0x000000ffff007224 */ /* 0x000fc600078e00ff */
[----:B------:R-:W-:Y:S01]  /*a550*/  SHF.R.S32.HI R13, RZ, 0x5, R3 ;  /* 0x00000005ff0d7819 */ /* 0x000fe20000011403 */
[----:B------:R-:W-:-:S04]  /*a560*/  IMAD.MOV.U32 R3, RZ, RZ, 0x1 ;  /* 0x00000001ff037424 */ /* 0x000fc800078e00ff */
[----:B------:R-:W-:-:S07]  /*a570*/  VIADD R10, R13, 0x1 ;  /* 0x000000010d0a7836 */ /* 0x000fce0000000000 */
.L_x_302:
[----:B------:R-:W-:-:S03]  /*a580*/  UMOV UR4, 0xffffffff ;  /* 0xffffffff00047882 */ /* 0x000fc60000000000 */
[----:B------:R-:W-:Y:S05]  /*a590*/  BRA.DIV UR4, `(.L_x_291) ;  /* 0x0000000e04a07947 */ /* 0x000fea000b800000 */
[----:B------:R-:W-:-:S13]  /*a5a0*/  ELECT P6, URZ, PT ;  /* 0x00000000003f782f */ /* 0x000fda00038c0000 */
.L_x_313:
[----:B------:R-:W0:Y:S01]  /*a5b0*/  LDC R4, c[0x0][0x28c] ;  /* 0x0000a300ff047b82 */ /* 0x000e220000000800 */
[----:B------:R-:W-:Y:S01]  /*a5c0*/  BSSY B1, `(.L_x_292) ;  /* 0x0000037000017945 */ /* 0x000fe20003800000 */
[----:B0-----:R-:W-:-:S13]  /*a5d0*/  ISETP.LT.OR P6, PT, R4, 0x1, !P6 ;  /* 0x000000010400780c */ /* 0x001fda00077c1670 */
[----:B------:R-:W-:Y:S05]  /*a5e0*/  @P6 BRA `(.L_x_293) ;  /* 0x0000000000d06947 */ /* 0x000fea0003800000 */
[----:B------:R-:W-:Y:S02]  /*a5f0*/  IMAD.SHL.U32 R14, R9, 0x100, RZ ;  /* 0x00000100090e7824 */ /* 0x000fe400078e00ff */
[----:B------:R-:W-:Y:S02]  /*a600*/  IMAD.SHL.U32 R15, R7, 0x80, RZ ;  /* 0x00000080070f7824 */ /* 0x000fe400078e00ff */
[----:B------:R-:W-:Y:S02]  /*a610*/  IMAD.MOV.U32 R20, RZ, RZ, RZ ;  /* 0x000000ffff147224 */ /* 0x000fe400078e00ff */
[----:B------:R-:W-:Y:S02]  /*a620*/  IMAD.MOV.U32 R4, RZ, RZ, R10 ;  /* 0x000000ffff047224 */ /* 0x000fe400078e000a */
[----:B------:R-:W-:Y:S02]  /*a630*/  IMAD.MOV.U32 R5, RZ, RZ, R3 ;  /* 0x000000ffff057224 */ /* 0x000fe400078e0003 */
[----:B------:R-:W-:-:S07]  /*a640*/  IMAD.MOV.U32 R6, RZ, RZ, R0 ;  /* 0x000000ffff067224 */ /* 0x000fce00078e0000 */
.L_x_297:
[----:B------:R-:W0:Y:S01]  /*a650*/  S2R R12, SR_CgaCtaId ;  /* 0x00000000000c7919 */ /* 0x000e220000008800 */
[----:B------:R-:W-:Y:S01]  /*a660*/  MOV R7, 0x400 ;  /* 0x0000040000077802 */ /* 0x000fe20000000f00 */
[----:B------:R-:W1:Y:S03]  /*a670*/  @!P2 LDC R9, c[0x0][0x500] ;  /* 0x00014000ff09ab82 */ /* 0x000e660000000800 */
[----:B0-----:R-:W-:Y:S02]  /*a680*/  LEA R21, R12, R7, 0x18 ;  /* 0x000000070c157211 */ /* 0x001fe400078ec0ff */
[----:B------:R-:W-:-:S03]  /*a690*/  SHF.L.U32 R7, R5, 0x1f, RZ ;  /* 0x0000001f05077819 */ /* 0x000fc600000006ff */
[----:B------:R-:W-:-:S04]  /*a6a0*/  IMAD R12, R6, 0x8, R21 ;  /* 0x00000008060c7824 */ /* 0x000fc800078e0215 */
[----:B------:R-:W0:Y:S02]  /*a6b0*/  SYNCS.PHASECHK.TRANS64.TRYWAIT P1, [R12+URZ+0x20], R7 ;  /* 0x000020070c0075a7 */ /* 0x000e24000802017f */
[----:B01----:R-:W-:Y:S05]  /*a6c0*/  @!P1 BRA `(.L_x_294) ;  /* 0x0000000c00749947 */ /* 0x003fea0003800000 */
.L_x_314:
[----:B0-----:R-:W-:Y:S01]  /*a6d0*/  PRMT R7, R18, 0x9910, RZ ;  /* 0x0000991012077816 */ /* 0x001fe200000000ff */
[----:B------:R0:W-:Y:S03]  /*a6e0*/  @!P2 SYNCS.ARRIVE.TRANS64 RZ, [R12+URZ], R9 ;  /* 0x000000090cffa9a7 */ /* 0x0001e6000800003f */
[----:B------:R-:W-:-:S13]  /*a6f0*/  ISETP.NE.AND P1, PT, R7, 0x2, PT ;  /* 0x000000020700780c */ /* 0x000fda0003f25270 */
[----:B0-----:R-:W-:Y:S05]  /*a700*/  @P1 BRA `(.L_x_295) ;  /* 0x0000000000041947 */ /* 0x001fea0003800000 */
[----:B------:R-:W-:Y:S01]  /*a710*/  BPT.TRAP 0x1 ;  /* 0x000000040000795c */ /* 0x000fe20000300000 */
.L_x_295:
[----:B------:R-:W-:Y:S05]  /*a720*/  @P0 BRA `(.L_x_296) ;  /* 0x0000000000040947 */ /* 0x000fea0003800000 */
[----:B------:R-:W-:Y:S01]  /*a730*/  BPT.TRAP 0x1 ;  /* 0x000000040000795c */ /* 0x000fe20000300000 */
.L_x_296:
[--C-:B------:R-:W-:Y:S01]  /*a740*/  IMAD R7, R6, 0x2000, R21.reuse ;  /* 0x0000200006077824 */ /* 0x100fe200078e0215 */
[----:B------:R-:W-:Y:S01]  /*a750*/  R2UR UR9, R12 ;  /* 0x000000000c0972ca */ /* 0x000fe200000e0000 */
[----:B------:R-:W-:Y:S01]  /*a760*/  IMAD R21, R6, 0x4000, R21 ;  /* 0x0000400006157824 */ /* 0x000fe200078e0215 */
[----:B------:R-:W-:Y:S01]  /*a770*/  UIADD3 UR4, UP0, UR22, 0xf0, URZ ;  /* 0x000000f016047890 */ /* 0x000fe2000ff1e03f */
[----:B------:R-:W-:Y:S01]  /*a780*/  VIADD R4, R4, 0xffffffff ;  /* 0xffffffff04047836 */ /* 0x000fe20000000000 */
[----:B------:R-:W-:Y:S01]  /*a790*/  R2UR UR5, R7 ;  /* 0x00000000070572ca */ /* 0x000fe200000e0000 */
[----:B------:R-:W-:Y:S01]  /*a7a0*/  UIADD3 UR24, UP1, UR22, 0x1f0, URZ ;  /* 0x000001f016187890 */ /* 0x000fe2000ff3e03f */
[----:B------:R-:W-:Y:S01]  /*a7b0*/  R2UR UR8, R21 ;  /* 0x00000000150872ca */ /* 0x000fe200000e0000 */
[----:B------:R-:W-:Y:S01]  /*a7c0*/  VIADD R6, R6, 0x1 ;  /* 0x0000000106067836 */ /* 0x000fe20000000000 */
[----:B------:R-:W-:Y:S01]  /*a7d0*/  R2UR UR11, R15 ;  /* 0x000000000f0b72ca */ /* 0x000fe200000e0000 */
[----:B------:R-:W-:Y:S01]  /*a7e0*/  UIADD3.X UR25, URZ, UR23, URZ, UP1, !UPT ;  /* 0x000000173f197290 */ /* 0x000fe20008ffe43f */
[----:B------:R-:W-:Y:S01]  /*a7f0*/  R2UR UR10, R20 ;  /* 0x00000000140a72ca */ /* 0x000fe200000e0000 */
[----:B------:R-:W-:Y:S01]  /*a800*/  UMOV UR6, 0x0 ;  /* 0x0000000000067882 */ /* 0x000fe20000000000 */
[----:B------:R-:W-:Y:S01]  /*a810*/  R2UR UR12, R8 ;  /* 0x00000000080c72ca */ /* 0x000fe200000e0000 */
[----:B------:R-:W-:Y:S01]  /*a820*/  UMOV UR7, 0x10000000 ;  /* 0x1000000000077882 */ /* 0x000fe20000000000 */
[----:B------:R-:W-:Y:S01]  /*a830*/  R2UR UR19, R14 ;  /* 0x000000000e1372ca */ /* 0x000fe200000e0000 */
[----:B------:R-:W-:Y:S01]  /*a840*/  VIADD R20, R20, 0x20 ;  /* 0x0000002014147836 */ /* 0x000fe20000000000 */
[----:B------:R-:W-:Y:S01]  /*a850*/  ISETP.GT.AND P3, PT, R4, 0x1, PT ;  /* 0x000000010400780c */ /* 0x000fe20003f64270 */
[----:B------:R-:W-:Y:S01]  /*a860*/  UIADD3 UR14, UR5, 0x100, URZ ;  /* 0x00000100050e7890 */ /* 0x000fe2000fffe03f */
[----:B------:R-:W-:Y:S01]  /*a870*/  ISETP.NE.AND P1, PT, R6, 0x4, PT ;  /* 0x000000040600780c */ /* 0x000fe20003f25270 */
[----:B------:R-:W-:-:S02]  /*a880*/  UIADD3.X UR5, URZ, UR23, URZ, UP0, !UPT ;  /* 0x000000173f057290 */ /* 0x000fc400087fe43f */
[----:B------:R-:W-:Y:S01]  /*a890*/  UIADD3 UR15, UR8, 0x8100, URZ ;  /* 0x00008100080f7890 */ /* 0x000fe2000fffe03f */
[----:B------:R-:W-:Y:S02]  /*a8a0*/  SEL R12, RZ, 0x1, P1 ;  /* 0x00000001ff0c7807 */ /* 0x000fe40000800000 */
[----:B------:R-:W-:Y:S01]  /*a8b0*/  UMOV UR8, UR14 ;  /* 0x0000000e00087c82 */ /* 0x000fe20008000000 */
[----:B------:R-:W-:Y:S02]  /*a8c0*/  SEL R6, R6, RZ, P1 ;  /* 0x000000ff06067207 */ /* 0x000fe40000800000 */
[----:B------:R-:W-:Y:S01]  /*a8d0*/  LOP3.LUT R5, R5, R12, RZ, 0x3c, !PT ;  /* 0x0000000c05057212 */ /* 0x000fe200078e3cff */
[----:B------:R0:W-:Y:S02]  /*a8e0*/  UTMALDG.3D [UR8], [UR4], desc[UR6] ;  /* 0x00000608040075b4 */ /* 0x0001e40008011000 */
[----:B0-----:R-:W-:Y:S01]  /*a8f0*/  UMOV UR8, UR15 ;  /* 0x0000000f00087c82 */ /* 0x001fe20008000000 */
[----:B------:R-:W-:-:S02]  /*a900*/  UMOV UR11, UR19 ;  /* 0x00000013000b7c82 */ /* 0x000fc40008000000 */
[----:B------:R0:W-:Y:S02]  /*a910*/  UTMALDG.3D [UR8], [UR24], desc[UR6] ;  /* 0x00000608180075b4 */ /* 0x0001e40008011000 */
[----:B0-----:R-:W-:Y:S05]  /*a920*/  @P3 BRA `(.L_x_297) ;  /* 0xfffffffc00483947 */ /* 0x001fea000383ffff */
.L_x_293:
[----:B------:R-:W-:Y:S05]  /*a930*/  BSYNC B1 ;  /* 0x0000000000017941 */ /* 0x000fea0003800000 */
.L_x_292:
[----:B------:R-:W-:Y:S01]  /*a940*/  LOP3.LUT P3, RZ, R11, 0xff, RZ, 0xc0, !PT ;  /* 0x000000ff0bff7812 */ /* 0x000fe2000786c0ff */
[----:B------:R-:W-:Y:S01]  /*a950*/  IMAD.IADD R0, R13, 0x1, R0 ;  /* 0x000000010d007824 */ /* 0x000fe200078e0200 */
[----:B------:R-:W-:Y:S01]  /*a960*/  IADD3 R16, P4, R16, UR20, RZ ;  /* 0x0000001410107c10 */ /* 0x000fe2000ff9e0ff */
[----:B------:R-:W-:Y:S01]  /*a970*/  ULDC.64 UR4, c[0x0][0x650] ;  /* 0x0001940000047ab9 */ /* 0x000fe20000000a00 */
[----:B------:R-:W-:Y:S01]  /*a980*/  BSSY B1, `(.L_x_298) ;  /* 0x000006b000017945 */ /* 0x000fe20003800000 */
[----:B------:R-:W-:Y:S01]  /*a990*/  IMAD.MOV.U32 R7, RZ, RZ, -0x1 ;  /* 0xffffffffff077424 */ /* 0x000fe200078e00ff */
[----:B------:R-:W-:Y:S01]  /*a9a0*/  SHF.R.U32.HI R4, RZ, 0x2, R0 ;  /* 0x00000002ff047819 */ /* 0x000fe20000011600 */
[----:B------:R-:W-:Y:S01]  /*a9b0*/  IMAD.MOV.U32 R9, RZ, RZ, -0x1 ;  /* 0xffffffffff097424 */ /* 0x000fe200078e00ff */
[----:B------:R-:W-:Y:S01]  /*a9c0*/  ISETP.GT.U32.AND P1, PT, R0, 0x3, PT ;  /* 0x000000030000780c */ /* 0x000fe20003f24070 */
[----:B------:R-:W-:Y:S01]  /*a9d0*/  IMAD.MOV.U32 R8, RZ, RZ, -0x1 ;  /* 0xffffffffff087424 */ /* 0x000fe200078e00ff */
[----:B------:R-:W-:-:S02]  /*a9e0*/  LOP3.LUT R4, R4, 0x1, RZ, 0xc0, !PT ;  /* 0x0000000104047812 */ /* 0x000fc400078ec0ff */
[----:B------:R-:W-:Y:S01]  /*a9f0*/  ISETP.LT.U32.AND P1, PT, R13, 0x4, P1 ;  /* 0x000000040d00780c */ /* 0x000fe20000f21070 */
[----:B------:R-:W0:Y:S01]  /*aa00*/  @P3 S2R R6, SR_CgaCtaId ;  /* 0x0000000000063919 */ /* 0x000e220000008800 */
[----:B------:R-:W-:Y:S02]  /*aa10*/  @P3 MOV R5, 0x400 ;  /* 0x0000040000053802 */ /* 0x000fe40000000f00 */
[----:B------:R-:W-:Y:S02]  /*aa20*/  IADD3.X R17, R17, UR13, RZ, P4, !PT ;  /* 0x0000000d11117c10 */ /* 0x000fe4000a7fe4ff */
[----:B------:R-:W-:Y:S02]  /*aa30*/  ISETP.GE.U32.AND P4, PT, R16, UR4, PT ;  /* 0x0000000410007c0c */ /* 0x000fe4000bf86070 */
[----:B------:R-:W-:Y:S02]  /*aa40*/  LOP3.LUT R0, R0, 0x3, RZ, 0xc0, !PT ;  /* 0x0000000300007812 */ /* 0x000fe400078ec0ff */
[----:B------:R-:W-:-:S02]  /*aa50*/  PRMT R11, RZ, 0x7610, R11 ;  /* 0x00007610ff0b7816 */ /* 0x000fc4000000000b */
[----:B0-----:R-:W-:-:S04]  /*aa60*/  @P3 LEA R5, R6, R5, 0x18 ;  /* 0x0000000506053211 */ /* 0x001fc800078ec0ff */
[----:B------:R0:W-:Y:S01]  /*aa70*/  @P3 SYNCS.ARRIVE.TRANS64.A1T0 RZ, [R5+URZ+0x58], RZ ;  /* 0x000058ff05ff39a7 */ /* 0x0001e2000810003f */
[----:B------:R-:W-:Y:S02]  /*aa80*/  ISETP.NE.U32.AND P3, PT, R4, 0x1, PT ;  /* 0x000000010400780c */ /* 0x000fe40003f65070 */
[----:B------:R-:W-:Y:S02]  /*aa90*/  SEL R4, RZ, 0x1, !P1 ;  /* 0x00000001ff047807 */ /* 0x000fe40004800000 */
[----:B------:R-:W-:Y:S02]  /*aaa0*/  ISETP.GE.U32.AND.EX P1, PT, R17, UR5, PT, P4 ;  /* 0x0000000511007c0c */ /* 0x000fe4000bf26140 */
[----:B------:R-:W-:-:S04]  /*aab0*/  ISETP.GT.U32.AND P3, PT, R13, 0x3, !P3 ;  /* 0x000000030d00780c */ /* 0x000fc80005f64070 */
[----:B0-----:R-:W-:-:S04]  /*aac0*/  SEL R5, RZ, 0x1, !P3 ;  /* 0x00000001ff057807 */ /* 0x001fc80005800000 */
[--C-:B------:R-:W-:Y:S02]  /*aad0*/  LOP3.LUT R3, R5, R3, R4.reuse, 0x96, !PT ;  /* 0x0000000305037212 */ /* 0x100fe400078e9604 */
[----:B------:R-:W-:Y:S01]  /*aae0*/  PRMT R4, RZ, 0x7610, R4 ;  /* 0x00007610ff047816 */ /* 0x000fe20000000004 */
[----:B------:R-:W-:Y:S06]  /*aaf0*/  @P1 BRA `(.L_x_299) ;  /* 0x00000004004c1947 */ /* 0x000fec0003800000 */
[----:B------:R-:W-:Y:S01]  /*ab00*/  ULDC.64 UR4, c[0x0][0x628] ;  /* 0x00018a0000047ab9 */ /* 0x000fe20000000a00 */
[----:B------:R-:W0:Y:S01]  /*ab10*/  S2R R14, SR_CTAID.X ;  /* 0x00000000000e7919 */ /* 0x000e220000002500 */
[----:B------:R-:W-:Y:S01]  /*ab20*/  ISETP.NE.U32.AND P1, PT, RZ, UR4, PT ;  /* 0x00000004ff007c0c */ /* 0x000fe2000bf25070 */
[----:B------:R-:W-:Y:S01]  /*ab30*/  ULDC UR7, c[0x0][0x630] ;  /* 0x00018c0000077ab9 */ /* 0x000fe20000000800 */
[----:B------:R-:W-:Y:S01]  /*ab40*/  IMAD.MOV.U32 R4, RZ, RZ, R16 ;  /* 0x000000ffff047224 */ /* 0x000fe200078e0010 */
[----:B------:R-:W1:Y:S01]  /*ab50*/  S2R R12, SR_CTAID.Y ;  /* 0x00000000000c7919 */ /* 0x000e620000002600 */
[----:B------:R-:W-:Y:S01]  /*ab60*/  ISETP.NE.AND.EX P1, PT, RZ, UR5, PT, P1 ;  /* 0x00000005ff007c0c */ /* 0x000fe2000bf25310 */
[----:B------:R-:W-:-:S12]  /*ab70*/  IMAD.MOV.U32 R5, RZ, RZ, R17 ;  /* 0x000000ffff057224 */ /* 0x000fd800078e0011 */
[----:B------:R-:W-:Y:S05]  /*ab80*/  @!P1 BRA `(.L_x_300) ;  /* 0x0000000000289947 */ /* 0x000fea0003800000 */
[----:B------:R-:W-:Y:S02]  /*ab90*/  ULDC UR6, c[0x0][0x634] ;  /* 0x00018d0000067ab9 */ /* 0x000fe40000000800 */
[----:B------:R-:W-:-:S05]  /*aba0*/  IADD3 R9, P1, R16, UR6, RZ ;  /* 0x0000000610097c10 */ /* 0x000fca000ff3e0ff */
[----:B------:R-:W-:-:S04]  /*abb0*/  IMAD.X R15, RZ, RZ, R17, P1 ;  /* 0x000000ffff0f7224 */ /* 0x000fc800008e0611 */
[----:B------:R-:W-:-:S04]  /*abc0*/  IMAD.WIDE.U32 R6, R15, UR4, RZ ;  /* 0x000000040f067c25 */ /* 0x000fc8000f8e00ff */
[----:B------:R-:W-:-:S04]  /*abd0*/  IMAD.WIDE.U32 R6, P1, R9, UR5, R6 ;  /* 0x0000000509067c25 */ /* 0x000fc8000f820006 */
[----:B------:R-:W-:-:S04]  /*abe0*/  IMAD.WIDE.U32 R8, R9, UR4, RZ ;  /* 0x0000000409087c25 */ /* 0x000fc8000f8e00ff */
[----:B------:R-:W-:Y:S01]  /*abf0*/  IMAD.X R5, RZ, RZ, RZ, P1 ;  /* 0x000000ffff057224 */ /* 0x000fe200008e06ff */
[----:B------:R-:W-:Y:S01]  /*ac00*/  IADD3 RZ, P1, R9, R6, RZ ;  /* 0x0000000609ff7210 */ /* 0x000fe20007f3e0ff */
[----:B------:R-:W-:-:S04]  /*ac10*/  IMAD.MOV.U32 R4, RZ, RZ, R7 ;  /* 0x000000ffff047224 */ /* 0x000fc800078e0007 */
[----:B------:R-:W-:-:S08]  /*ac20*/  IMAD.WIDE.U32.X R4, R15, UR5, R4, P1 ;  /* 0x000000050f047c25 */ /* 0x000fd000088e0404 */
.L_x_300:
[--C-:B------:R-:W-:Y:S01]  /*ac30*/  SHF.R.U64 R8, R4, UR7, R5.reuse ;  /* 0x0000000704087c19 */ /* 0x100fe20008001205 */
[----:B------:R-:W-:Y:S01]  /*ac40*/  ULDC.64 UR4, c[0x0][0x620] ;  /* 0x0001880000047ab9 */ /* 0x000fe20000000a00 */
[----:B------:R-:W-:Y:S01]  /*ac50*/  SHF.R.U32.HI R4, RZ, UR7, R5 ;  /* 0x00000007ff047c19 */ /* 0x000fe20008011605 */
[----:B------:R-:W2:Y:S01]  /*ac60*/  LDC R25, c[0x0][0x144] ;  /* 0x00005100ff197b82 */ /* 0x000ea20000000800 */
[----:B------:R-:W-:Y:S01]  /*ac70*/  IADD3 R7, P1, RZ, -R8, RZ ;  /* 0x80000008ff077210 */ /* 0x000fe20007f3e0ff */
[----:B------:R-:W-:Y:S01]  /*ac80*/  ULDC.64 UR8, c[0x0][0x640] ;  /* 0x0001900000087ab9 */ /* 0x000fe20000000a00 */
[----:B0-----:R-:W-:Y:S01]  /*ac90*/  I2FP.F32.U32 R9, R14 ;  /* 0x0000000e00097245 */ /* 0x001fe20000201000 */
[----:B------:R-:W-:Y:S02]  /*aca0*/  ULDC UR6, c[0x0][0x608] ;  /* 0x0001820000067ab9 */ /* 0x000fe40000000800 */
[----:B------:R-:W-:Y:S01]  /*acb0*/  IMAD.X R4, RZ, RZ, ~R4, P1 ;  /* 0x000000ffff047224 */ /* 0x000fe200008e0e04 */
[----:B------:R-:W-:Y:S01]  /*acc0*/  ISETP.NE.U32.AND P1, PT, RZ, UR8, PT ;  /* 0x00000008ff007c0c */ /* 0x000fe2000bf25070 */
[----:B------:R-:W0:Y:S02]  /*acd0*/  LDC R21, c[0x0][0x148] ;  /* 0x00005200ff157b82 */ /* 0x000e240000000800 */
[----:B------:R-:W-:Y:S01]  /*ace0*/  IMAD R6, R4, UR4, RZ ;  /* 0x0000000404067c24 */ /* 0x000fe2000f8e02ff */
[----:B------:R-:W-:Y:S01]  /*acf0*/  ISETP.NE.AND.EX P1, PT, RZ, UR9, PT, P1 ;  /* 0x00000009ff007c0c */ /* 0x000fe2000bf25310 */
[----:B------:R-:W-:Y:S01]  /*ad00*/  IMAD.WIDE.U32 R4, R7, UR4, R16 ;  /* 0x0000000407047c25 */ /* 0x000fe2000f8e0010 */
[----:B------:R-:W-:-:S03]  /*ad10*/  ULDC UR4, c[0x0][0x150] ;  /* 0x0000540000047ab9 */ /* 0x000fc60000000800 */
[----:B------:R-:W-:Y:S02]  /*ad20*/  IMAD R7, R7, UR5, R6 ;  /* 0x0000000507077c24 */ /* 0x000fe4000f8e0206 */
[----:B------:R-:W-:Y:S01]  /*ad30*/  FMUL R6, R9, UR4 ;  /* 0x0000000409067c20 */ /* 0x000fe20008400000 */
[----:B------:R-:W-:Y:S01]  /*ad40*/  ULDC UR4, c[0x0][0x618] ;  /* 0x0001860000047ab9 */ /* 0x000fe20000000800 */
[----:B------:R-:W-:Y:S01]  /*ad50*/  ULDC UR5, c[0x0][0x154] ;  /* 0x0000550000057ab9 */ /* 0x000fe20000000800 */
[----:B------:R-:W-:-:S03]  /*ad60*/  IMAD.IADD R5, R5, 0x1, R7 ;  /* 0x0000000105057824 */ /* 0x000fc600078e0207 */
[----:B------:R-:W3:Y:S02]  /*ad70*/  F2I.U32.TRUNC.NTZ R6, R6 ;  /* 0x0000000600067305 */ /* 0x000ee4000020f000 */
[----:B------:R-:W-:Y:S02]  /*ad80*/  SHF.R.U64 R9, R4, UR4, R5 ;  /* 0x0000000404097c19 */ /* 0x000fe40008001205 */
[----:B-1----:R-:W-:-:S05]  /*ad90*/  I2FP.F32.U32 R4, R12 ;  /* 0x0000000c00047245 */ /* 0x002fca0000201000 */
[----:B------:R-:W-:Y:S01]  /*ada0*/  FMUL R22, R4, UR5 ;  /* 0x0000000504167c20 */ /* 0x000fe20008400000 */
[----:B------:R-:W-:Y:S01]  /*adb0*/  SHF.R.U32.HI R4, RZ, UR4, R5 ;  /* 0x00000004ff047c19 */ /* 0x000fe20008011605 */
[----:B------:R-:W-:-:S03]  /*adc0*/  ULDC UR4, c[0x0][0x658] ;  /* 0x0001960000047ab9 */ /* 0x000fc60000000800 */
[--C-:B------:R-:W-:Y:S01]  /*add0*/  SHF.R.U64 R20, R9, UR6, R4.reuse ;  /* 0x0000000609147c19 */ /* 0x100fe20008001204 */
[----:B------:R-:W1:Y:S01]  /*ade0*/  F2I.U32.TRUNC.NTZ R22, R22 ;  /* 0x0000001600167305 */ /* 0x000e62000020f000 */
[----:B------:R-:W-:Y:S01]  /*adf0*/  SHF.R.U32.HI R5, RZ, UR6, R4 ;  /* 0x00000006ff057c19 */ /* 0x000fe20008011604 */
[----:B---3--:R-:W-:-:S03]  /*ae00*/  IMAD.MOV R6, RZ, RZ, -R6 ;  /* 0x000000ffff067224 */ /* 0x008fc600078e0a06 */
[--C-:B------:R-:W-:Y:S01]  /*ae10*/  SHF.R.U64 R15, R20, UR4, R5.reuse ;  /* 0x00000004140f7c19 */ /* 0x100fe20008001205 */
[----:B--2---:R-:W-:Y:S01]  /*ae20*/  IMAD R14, R25, R6, R14 ;  /* 0x00000006190e7224 */ /* 0x004fe200078e020e */
[----:B------:R-:W-:-:S03]  /*ae30*/  SHF.R.U32.HI R23, RZ, UR4, R5 ;  /* 0x00000004ff177c19 */ /* 0x000fc60008011605 */
[----:B------:R-:W-:Y:S02]  /*ae40*/  IMAD.MOV.U32 R4, RZ, RZ, R15 ;  /* 0x000000ffff047224 */ /* 0x000fe400078e000f */
[----:B------:R-:W-:Y:S01]  /*ae50*/  IMAD.MOV.U32 R5, RZ, RZ, R23 ;  /* 0x000000ffff057224 */ /* 0x000fe200078e0017 */
[----:B-1----:R-:W-:Y:S06]  /*ae60*/  @!P1 BRA `(.L_x_301) ;  /* 0x0000000000289947 */ /* 0x002fec0003800000 */
[----:B------:R-:W-:Y:S02]  /*ae70*/  ULDC UR4, c[0x0][0x64c] ;  /* 0x0001930000047ab9 */ /* 0x000fe40000000800 */
[----:B------:R-:W-:-:S05]  /*ae80*/  IADD3 R5, P1, R15, UR4, RZ ;  /* 0x000000040f057c10 */ /* 0x000fca000ff3e0ff */
[----:B------:R-:W-:-:S04]  /*ae90*/  IMAD.X R23, RZ, RZ, R23, P1 ;  /* 0x000000ffff177224 */ /* 0x000fc800008e0617 */
[----:B------:R-:W-:-:S04]  /*aea0*/  IMAD.WIDE.U32 R6, R23, UR8, RZ ;  /* 0x0000000817067c25 */ /* 0x000fc8000f8e00ff */
[----:B------:R-:W-:-:S04]  /*aeb0*/  IMAD.WIDE.U32 R6, P1, R5, UR9, R6 ;  /* 0x0000000905067c25 */ /* 0x000fc8000f820006 */
[----:B------:R-:W-:-:S04]  /*aec0*/  IMAD.WIDE.U32 R4, R5, UR8, RZ ;  /* 0x0000000805047c25 */ /* 0x000fc8000f8e00ff */
[----:B------:R-:W-:Y:S01]  /*aed0*/  IMAD.MOV.U32 R4, RZ, RZ, R7 ;  /* 0x000000ffff047224 */ /* 0x000fe200078e0007 */
[----:B------:R-:W-:Y:S01]  /*aee0*/  IADD3 RZ, P3, R5, R6, RZ ;  /* 0x0000000605ff7210 */ /* 0x000fe20007f7e0ff */
[----:B------:R-:W-:-:S04]  /*aef0*/  IMAD.X R5, RZ, RZ, RZ, P1 ;  /* 0x000000ffff057224 */ /* 0x000fc800008e06ff */
[----:B------:R-:W-:-:S08]  /*af00*/  IMAD.WIDE.U32.X R4, R23, UR9, R4, P3 ;  /* 0x0000000917047c25 */ /* 0x000fd000098e0404 */
.L_x_301:
[----:B------:R-:W-:Y:S01]  /*af10*/  ISETP.NE.AND P1, PT, R2, 0x1, PT ;  /* 0x000000010200780c */ /* 0x000fe20003f25270 */
[----:B------:R-:W-:Y:S01]  /*af20*/  ULDC UR4, c[0x0][0x648] ;  /* 0x0001920000047ab9 */ /* 0x000fe20000000800 */
[----:B------:R-:W-:Y:S01]  /*af30*/  LOP3.LUT R20, R20, UR17, RZ, 0xc0, !PT ;  /* 0x0000001114147c12 */ /* 0x000fe2000f8ec0ff */
[----:B------:R-:W-:Y:S01]  /*af40*/  IMAD.MOV R22, RZ, RZ, -R22 ;  /* 0x000000ffff167224 */ /* 0x000fe200078e0a16 */
[----:B------:R-:W-:Y:S01]  /*af50*/  SHF.R.U64 R5, R4, UR4, R5 ;  /* 0x0000000404057c19 */ /* 0x000fe20008001205 */
[----:B------:R-:W-:Y:S01]  /*af60*/  ULDC UR4, c[0x0][0x638] ;  /* 0x00018e0000047ab9 */ /* 0x000fe20000000800 */
[----:B------:R-:W-:Y:S01]  /*af70*/  LOP3.LUT R6, R9, UR16, RZ, 0xc0, !PT ;  /* 0x0000001009067c12 */ /* 0x000fe2000f8ec0ff */
[----:B------:R-:W-:Y:S02]  /*af80*/  ULDC UR5, c[0x0][0x610] ;  /* 0x0001840000057ab9 */ /* 0x000fe40000000800 */
[----:B------:R-:W-:Y:S02]  /*af90*/  IMAD.MOV R4, RZ, RZ, -R5 ;  /* 0x000000ffff047224 */ /* 0x000fe400078e0a05 */
[----:B------:R-:W-:-:S02]  /*afa0*/  IMAD R5, R5, UR18, R20 ;  /* 0x0000001205057c24 */ /* 0x000fc4000f8e0214 */
[----:B0-----:R-:W-:Y:S02]  /*afb0*/  @P1 IMAD R14, R21, R22, R12 ;  /* 0x00000016150e1224 */ /* 0x001fe400078e020c */
[----:B------:R-:W-:Y:S01]  /*afc0*/  IMAD R15, R4, UR4, R15 ;  /* 0x00000004040f7c24 */ /* 0x000fe2000f8e020f */
[----:B------:R-:W-:Y:S01]  /*afd0*/  ULDC UR4, c[0x0][0x600] ;  /* 0x0001800000047ab9 */ /* 0x000fe20000000800 */
[----:B------:R-:W-:Y:S02]  /*afe0*/  IMAD R14, R5, UR5, R14 ;  /* 0x00000005050e7c24 */ /* 0x000fe4000f8e020e */
[----:B------:R-:W-:Y:S02]  /*aff0*/  IMAD R15, R15, UR4, R6 ;  /* 0x000000040f0f7c24 */ /* 0x000fe4000f8e0206 */
[----:B------:R-:W-:-:S03]  /*b000*/  IMAD.MOV.U32 R4, RZ, RZ, 0x1 ;  /* 0x00000001ff047424 */ /* 0x000fc600078e00ff */
[----:B------:R-:W-:Y:S02]  /*b010*/  SEL R9, R15, R14, !P1 ;  /* 0x0000000e0f097207 */ /* 0x000fe40004800000 */
[----:B------:R-:W-:-:S07]  /*b020*/  SEL R7, R14, R15, !P1 ;  /* 0x0000000f0e077207 */ /* 0x000fce0004800000 */
.L_x_299:
[----:B------:R-:W-:Y:S05]  /*b030*/  BSYNC B1 ;  /* 0x0000000000017941 */ /* 0x000fea0003800000 */
.L_x_298:
[----:B------:R-:W-:-:S13]  /*b040*/  LOP3.LUT P1, RZ, R4, 0xff, RZ, 0xc0, !PT ;  /* 0x000000ff04ff7812 */ /* 0x000fda000782c0ff */
[----:B------:R-:W-:Y:S05]  /*b050*/  @P1 BRA `(.L_x_302) ;  /* 0xfffffff400481947 */ /* 0x000fea000383ffff */
[----:B------:R-:W-:Y:S05]  /*b060*/  BSYNC B0 ;  /* 0x0000000000007941 */ /* 0x000fea0003800000 */
.L_x_290:
[----:B------:R-:W-:-:S03]  /*b070*/  UMOV UR4, 0xffffffff ;  /* 0xffffffff00047882 */ /* 0x000fc60000000000 */
[----:B------:R-:W-:Y:S05]  /*b080*/  BRA.DIV UR4, `(.L_x_303) ;  /* 0x0000000604187947 */ /* 0x000fea000b800000 */
[----:B------:R-:W-:-:S13]  /*b090*/  ELECT P6, URZ, PT ;  /* 0x00000000003f782f */ /* 0x000fda00038c0000 */
.L_x_317:
[----:B------:R-:W-:Y:S04]  /*b0a0*/  BSSY B0, `(.L_x_304) ;  /* 0x000002b000007945 */ /* 0x000fe80003800000 */
[----:B------:R-:W-:Y:S05]  /*b0b0*/  @!P6 BRA `(.L_x_305) ;  /* 0x0000000000a4e947 */ /* 0x000fea0003800000 */
[----:B------:R-:W-:-:S04]  /*b0c0*/  LOP3.LUT R19, R19, 0x2, RZ, 0xfc, !PT ;  /* 0x0000000213137812 */ /* 0x000fc800078efcff */
[----:B------:R-:W-:-:S13]  /*b0d0*/  ISETP.NE.AND P0, PT, R19, 0x3, PT ;  /* 0x000000031300780c */ /* 0x000fda0003f05270 */
[----:B------:R-:W-:Y:S05]  /*b0e0*/  @!P0 BRA `(.L_x_306) ;  /* 0x0000000000048947 */ /* 0x000fea0003800000 */
[----:B------:R-:W-:Y:S01]  /*b0f0*/  BPT.TRAP 0x1 ;  /* 0x000000040000795c */ /* 0x000fe20000300000 */
.L_x_306:
[----:B------:R-:W0:Y:S01]  /*b100*/  S2R R5, SR_CgaCtaId ;  /* 0x0000000000057919 */ /* 0x000e220000008800 */
[----:B------:R-:W-:Y:S02]  /*b110*/  MOV R2, 0x400 ;  /* 0x0000040000027802 */ /* 0x000fe40000000f00 */
[----:B------:R-:W-:Y:S02]  /*b120*/  SHF.L.U32 R4, R3, 0x1f, RZ ;  /* 0x0000001f03047819 */ /* 0x000fe400000006ff */
[----:B0-----:R-:W-:-:S05]  /*b130*/  LEA R5, R5, R2, 0x18 ;  /* 0x0000000205057211 */ /* 0x001fca00078ec0ff */
[----:B------:R-:W-:-:S04]  /*b140*/  VIADD R5, R5, 0x20 ;  /* 0x0000002005057836 */ /* 0x000fc80000000000 */
[C---:B------:R-:W-:Y:S02]  /*b150*/  IMAD R7, R0.reuse, 0x8, R5 ;  /* 0x0000000800077824 */ /* 0x040fe400078e0205 */
[----:B------:R-:W-:Y:S02]  /*b160*/  VIADD R0, R0, 0x1 ;  /* 0x0000000100007836 */ /* 0x000fe40000000000 */
[----:B------:R-:W0:Y:S03]  /*b170*/  SYNCS.PHASECHK.TRANS64.TRYWAIT P0, [R7+URZ], R4 ;  /* 0x00000004070075a7 */ /* 0x000e26000800017f */
[----:B------:R-:W-:-:S04]  /*b180*/  ISETP.NE.AND P1, PT, R0, 0x4, PT ;  /* 0x000000040000780c */ /* 0x000fc80003f25270 */
[----:B------:R-:W-:Y:S02]  /*b190*/  SEL R2, RZ, 0x1, P1 ;  /* 0x00000001ff027807 */ /* 0x000fe40000800000 */
[----:B------:R-:W-:Y:S02]  /*b1a0*/  SEL R0, R0, RZ, P1 ;  /* 0x000000ff00007207 */ /* 0x000fe40000800000 */
[----:B------:R-:W-:-:S03]  /*b1b0*/  LOP3.LUT R9, R3, R2, RZ, 0x3c, !PT ;  /* 0x0000000203097212 */ /* 0x000fc600078e3cff */
[----:B------:R-:W-:Y:S01]  /*b1c0*/  IMAD R6, R0, 0x8, R5 ;  /* 0x0000000800067824 */ /* 0x000fe200078e0205 */
[----:B------:R-:W-:Y:S01]  /*b1d0*/  SHF.L.U32 R3, R9, 0x1f, RZ ;  /* 0x0000001f09037819 */ /* 0x000fe200000006ff */
[----:B0-----:R-:W-:Y:S06]  /*b1e0*/  @!P0 BRA `(.L_x_307) ;  /* 0x0000000000e08947 */ /* 0x001fec0003800000 */
.L_x_318:
[----:B------:R-:W1:Y:S01]  /*b1f0*/  SYNCS.PHASECHK.TRANS64.TRYWAIT P0, [R6+URZ], R3 ;  /* 0x00000003060075a7 */ /* 0x000e62000800017f */
[----:B------:R-:W-:-:S05]  /*b200*/  VIADD R0, R0, 0x1 ;  /* 0x0000000100007836 */ /* 0x000fca0000000000 */
[----:B------:R-:W-:-:S04]  /*b210*/  ISETP.NE.AND P1, PT, R0, 0x4, PT ;  /* 0x000000040000780c */ /* 0x000fc80003f25270 */
[----:B------:R-:W-:Y:S02]  /*b220*/  SEL R2, RZ, 0x1, P1 ;  /* 0x00000001ff027807 */ /* 0x000fe40000800000 */
[----:B------:R-:W-:Y:S02]  /*b230*/  SEL R0, R0, RZ, P1 ;  /* 0x000000ff00007207 */ /* 0x000fe40000800000 */
[----:B------:R-:W-:-:S03]  /*b240*/  LOP3.LUT R9, R9, R2, RZ, 0x3c, !PT ;  /* 0x0000000209097212 */ /* 0x000fc600078e3cff */
[----:B0-----:R-:W-:Y:S01]  /*b250*/  IMAD R7, R0, 0x8, R5 ;  /* 0x0000000800077824 */ /* 0x001fe200078e0205 */
[----:B------:R-:W-:Y:S01]  /*b260*/  SHF.L.U32 R4, R9, 0x1f, RZ ;  /* 0x0000001f09047819 */ /* 0x000fe200000006ff */
[----:B-1----:R-:W-:Y:S06]  /*b270*/  @!P0 BRA `(.L_x_308) ;  /* 0x0000000000d08947 */ /* 0x002fec0003800000 */
.L_x_319:
[----:B------:R-:W1:Y:S01]  /*b280*/  SYNCS.PHASECHK.TRANS64.TRYWAIT P0, [R7+URZ], R4 ;  /* 0x00000004070075a7 */ /* 0x000e62000800017f */
[----:B------:R-:W-:-:S05]  /*b290*/  VIADD R0, R0, 0x1 ;  /* 0x0000000100007836 */ /* 0x000fca0000000000 */
[----:B------:R-:W-:-:S04]  /*b2a0*/  ISETP.NE.AND P1, PT, R0, 0x4, PT ;  /* 0x000000040000780c */ /* 0x000fc80003f25270 */
[----:B------:R-:W-:Y:S02]  /*b2b0*/  SEL R2, RZ, 0x1, P1 ;  /* 0x00000001ff027807 */ /* 0x000fe40000800000 */
[----:B------:R-:W-:Y:S02]  /*b2c0*/  SEL R0, R0, RZ, P1 ;  /* 0x000000ff00007207 */ /* 0x000fe40000800000 */
[----:B------:R-:W-:Y:S01]  /*b2d0*/  LOP3.LUT R2, R9, R2, RZ, 0x3c, !PT ;  /* 0x0000000209027212 */ /* 0x000fe200078e3cff */
[----:B-1----:R-:W-:Y:S06]  /*b2e0*/  @!P0 BRA `(.L_x_309) ;  /* 0x0000000000c88947 */ /* 0x002fec0003800000 */
.L_x_320:
[----:B------:R-:W-:Y:S01]  /*b2f0*/  IMAD R5, R0, 0x8, R5 ;  /* 0x0000000800057824 */ /* 0x000fe200078e0205 */
[----:B------:R-:W-:-:S07]  /*b300*/  SHF.L.U32 R0, R2, 0x1f, RZ ;  /* 0x0000001f02007819 */ /* 0x000fce00000006ff */
.L_x_310:
[----:B--2---:R2:W3:Y:S02]  /*b310*/  SYNCS.PHASECHK.TRANS64.TRYWAIT P0, [R5+URZ], R0 ;  /* 0x00000000050075a7 */ /* 0x0044e4000800017f */
[----:B---3--:R-:W-:Y:S05]  /*b320*/  @!P0 NANOSLEEP.SYNCS 0x989680 ;  /* 0x009896800000895d */ /* 0x008fea0003900000 */
[----:B------:R-:W3:Y:S02]  /*b330*/  @!P0 SYNCS.PHASECHK.TRANS64 P0, [R5+URZ], R0 ;  /* 0x00000000050085a7 */ /* 0x000ee4000800007f */
[----:B---3--:R-:W-:Y:S05]  /*b340*/  @!P0 BRA `(.L_x_310) ;  /* 0xfffffffc00f08947 */ /* 0x008fea000383ffff */
.L_x_305:
[----:B------:R-:W-:Y:S05]  /*b350*/  BSYNC B0 ;  /* 0x0000000000007941 */ /* 0x000fea0003800000 */
.L_x_304:
[----:B------:R-:W-:Y:S05]  /*b360*/  EXIT ;  /* 0x000000000000794d */ /* 0x000fea0003800000 */
.L_x_17:
[----:B---3--:R3:W4:Y:S02]  /*b370*/  SYNCS.PHASECHK.TRANS64.TRYWAIT P1, [R3+URZ], R0 ;  /* 0x00000000030075a7 */ /* 0x008724000802017f */
[----:B----4-:R-:W-:Y:S05]  /*b380*/  @!P1 NANOSLEEP.SYNCS 0x989680 ;  /* 0x009896800000995d */ /* 0x010fea0003900000 */
[----:B------:R-:W4:Y:S02]  /*b390*/  @!P1 SYNCS.PHASECHK.TRANS64 P1, [R3+URZ], R0 ;  /* 0x00000000030095a7 */ /* 0x000f24000802007f */
[----:B----4-:R-:W-:Y:S05]  /*b3a0*/  @!P1 BRA `(.L_x_17) ;  /* 0xfffffffc00f09947 */ /* 0x010fea000383ffff */
[----:B------:R-:W-:Y:S05]  /*b3b0*/  BRA `(.L_x_16) ;  /* 0xffffff5c00947947 */ /* 0x000fea000383ffff */
.L_x_22:
[----:B-1----:R-:W-:-:S04]  /*b3c0*/  IMAD.U32 R4, RZ, RZ, UR4 ;  /* 0x00000004ff047e24 */ /* 0x002fc8000f8e00ff */
[----:B------:R1:W2:Y:S03]  /*b3d0*/  SYNCS.PHASECHK.TRANS64.TRYWAIT P1, [R4+URZ], R3 ;  /* 0x00000003040075a7 */ /* 0x0002a6000802017f */
[----:B--2---:R-:W-:Y:S05]  /*b3e0*/  @!P1 NANOSLEEP.SYNCS 0x989680 ;  /* 0x009896800000995d */ /* 0x004fea0003900000 */
[----:B------:R-:W2:Y:S02]  /*b3f0*/  @!P1 SYNCS.PHASECHK.TRANS64 P1, [R4+URZ], R3 ;  /* 0x00000003040095a7 */ /* 0x000ea4000802007f */
[----:B--2---:R-:W-:Y:S05]  /*b400*/  @!P1 BRA `(.L_x_22) ;  /* 0xfffffffc00ec9947 */ /* 0x004fea000383ffff */
[----:B------:R-:W-:Y:S05]  /*b410*/  BRA `(.L_x_21) ;  /* 0xffffff6000387947 */ /* 0x000fea000383ffff */
.L_x_291:
[----:B------:R-:W-:Y:S01]  /*b420*/  BSSY B1, `(.L_x_311) ;  /* 0x0000006000017945 */ /* 0x000fe20003800000 */
[----:B------:R-:W-:-:S07]  /*b430*/  IMAD.MOV.U32 R15, RZ, RZ, -0x1 ;  /* 0xffffffffff0f7424 */ /* 0x000fce00078e00ff */
[----:B------:R-:W-:Y:S05]  /*b440*/  WARPSYNC.COLLECTIVE R15, `(.L_x_312) ;  /* 0x000000000f0c7348 */ /* 0x000fea0003c00000 */
[----:B------:R-:W-:Y:S02]  /*b450*/  ELECT P6, UR62, PT ;  /* 0x00000000003e782f */ /* 0x000fe400038c0000 */
[----:B------:R-:W-:Y:S01]  /*b460*/  MOV R14, UR62 ;  /* 0x0000003e000e7c02 */ /* 0x000fe20008000f00 */
[----:B------:R-:W-:Y:S10]  /*b470*/  ENDCOLLECTIVE ;  /* 0x000000000000791b */ /* 0x000ff40003800000 */
.L_x_312:
[----:B------:R-:W-:Y:S05]  /*b480*/  BSYNC B1 ;  /* 0x0000000000017941 */ /* 0x000fea0003800000 */
.L_x_311:
[----:B------:R-:W-:Y:S05]  /*b490*/  BRA `(.L_x_313) ;  /* 0xfffffff000447947 */ /* 0x000fea000383ffff */
.L_x_294:
[----:B0-----:R0:W1:Y:S02]  /*b4a0*/  SYNCS.PHASECHK.TRANS64.TRYWAIT P1, [R12+URZ+0x20], R7 ;  /* 0x000020070c0075a7 */ /* 0x001064000802017f */
[----:B-1----:R-:W-:Y:S05]  /*b4b0*/  @!P1 NANOSLEEP.SYNCS 0x989680 ;  /* 0x009896800000995d */ /* 0x002fea0003900000 */
[----:B------:R-:W1:Y:S02]  /*b4c0*/  @!P1 SYNCS.PHASECHK.TRANS64 P1, [R12+URZ+0x20], R7 ;  /* 0x000020070c0095a7 */ /* 0x000e64000802007f */
[----:B-1----:R-:W-:Y:S05]  /*b4d0*/  @!P1 BRA `(.L_x_294) ;  /* 0xfffffffc00f09947 */ /* 0x002fea000383ffff */
[----:B------:R-:W-:Y:S05]  /*b4e0*/  BRA `(.L_x_314) ;  /* 0xfffffff000787947 */ /* 0x000fea000383ffff */
.L_x_303:
[----:B------:R-:W-:Y:S01]  /*b4f0*/  BSSY B0, `(.L_x_315) ;  /* 0x0000006000007945 */ /* 0x000fe20003800000 */
[----:B------:R-:W-:-:S07]  /*b500*/  IMAD.MOV.U32 R15, RZ, RZ, -0x1 ;  /* 0xffffffffff0f7424 */ /* 0x000fce00078e00ff */
[----:B------:R-:W-:Y:S05]  /*b510*/  WARPSYNC.COLLECTIVE R15, `(.L_x_316) ;  /* 0x000000000f0c7348 */ /* 0x000fea0003c00000 */
[----:B------:R-:W-:Y:S02]  /*b520*/  ELECT P6, UR62, PT ;  /* 0x00000000003e782f */ /* 0x000fe400038c0000 */
[----:B------:R-:W-:Y:S01]  /*b530*/  MOV R14, UR62 ;  /* 0x0000003e000e7c02 */ /* 0x000fe20008000f00 */
[----:B------:R-:W-:Y:S10]  /*b540*/  ENDCOLLECTIVE ;  /* 0x000000000000791b */ /* 0x000ff40003800000 */
.L_x_316:
[----:B------:R-:W-:Y:S05]  /*b550*/  BSYNC B0 ;  /* 0x0000000000007941 */ /* 0x000fea0003800000 */
.L_x_315:
[----:B------:R-:W-:Y:S05]  /*b560*/  BRA `(.L_x_317) ;  /* 0xfffffff800cc7947 */ /* 0x000fea000383ffff */
.L_x_307:
[----:B0-----:R0:W1:Y:S02]  /*b570*/  SYNCS.PHASECHK.TRANS64.TRYWAIT P0, [R7+URZ], R4 ;  /* 0x00000004070075a7 */ /* 0x001064000800017f */
[----:B-1----:R-:W-:Y:S05]  /*b580*/  @!P0 NANOSLEEP.SYNCS 0x989680 ;  /* 0x009896800000895d */ /* 0x002fea0003900000 */
[----:B------:R-:W1:Y:S02]  /*b590*/  @!P0 SYNCS.PHASECHK.TRANS64 P0, [R7+URZ], R4 ;  /* 0x00000004070085a7 */ /* 0x000e64000800007f */
[----:B-1----:R-:W-:Y:S05]  /*b5a0*/  @!P0 BRA `(.L_x_307) ;  /* 0xfffffffc00f08947 */ /* 0x002fea000383ffff */
[----:B------:R-:W-:Y:S05]  /*b5b0*/  BRA `(.L_x_318) ;  /* 0xfffffffc000c7947 */ /* 0x000fea000383ffff */
.L_x_308:
[----:B0-----:R0:W1:Y:S02]  /*b5c0*/  SYNCS.PHASECHK.TRANS64.TRYWAIT P0, [R6+URZ], R3 ;  /* 0x00000003060075a7 */ /* 0x001064000800017f */
[----:B-1----:R-:W-:Y:S05]  /*b5d0*/  @!P0 NANOSLEEP.SYNCS 0x989680 ;  /* 0x009896800000895d */ /* 0x002fea0003900000 */
[----:B------:R-:W1:Y:S02]  /*b5e0*/  @!P0 SYNCS.PHASECHK.TRANS64 P0, [R6+URZ], R3 ;  /* 0x00000003060085a7 */ /* 0x000e64000800007f */
[----:B-1----:R-:W-:Y:S05]  /*b5f0*/  @!P0 BRA `(.L_x_308) ;  /* 0xfffffffc00f08947 */ /* 0x002fea000383ffff */
[----:B------:R-:W-:Y:S05]  /*b600*/  BRA `(.L_x_319) ;  /* 0xfffffffc001c7947 */ /* 0x000fea000383ffff */
.L_x_309:
[----:B-1----:R1:W2:Y:S02]  /*b610*/  SYNCS.PHASECHK.TRANS64.TRYWAIT P0, [R7+URZ], R4 ;  /* 0x00000004070075a7 */ /* 0x0022a4000800017f */
[----:B--2---:R-:W-:Y:S05]  /*b620*/  @!P0 NANOSLEEP.SYNCS 0x989680 ;  /* 0x009896800000895d */ /* 0x004fea0003900000 */
[----:B------:R-:W2:Y:S02]  /*b630*/  @!P0 SYNCS.PHASECHK.TRANS64 P0, [R7+URZ], R4 ;  /* 0x00000004070085a7 */ /* 0x000ea4000800007f */
[----:B--2---:R-:W-:Y:S05]  /*b640*/  @!P0 BRA `(.L_x_309) ;  /* 0xfffffffc00f08947 */ /* 0x004fea000383ffff */
[----:B------:R-:W-:Y:S05]  /*b650*/  BRA `(.L_x_320) ;  /* 0xfffffffc00247947 */ /* 0x000fea000383ffff */
.L_x_321:
[----:B------:R-:W-:-:S00]  /*b660*/  BRA `(.L_x_321) ;  /* 0xfffffffc00fc7947 */ /* 0x000fc0000383ffff */
[----:B------:R-:W-:-:S00]  /*b670*/  NOP ;  /* 0x0000000000007918 */ /* 0x000fc00000000000 */
        /* <DEDUP_REMOVED lines=8> */
.L_x_322:


//--------------------- .nv.global.init           --------------------------
	.section	.nv.global.init,"aw",@progbits
.nv.global.init:
	.type		$str$22,@object
	.size		$str$22,($str$23 - $str$22)
$str$22:
        /*0000*/ 	.byte	0x6b, 0x5f, 0x74, 0x69, 0x6c, 0x65, 0x5f, 0x63, 0x6f, 0x75, 0x6e, 0x74, 0x20, 0x3e, 0x3d, 0x20
        /*0010*/ 	.byte	0x31, 0x00
	.type		$str$23,@object
	.size		$str$23,(__unnamed_1 - $str$23)
$str$23:
        /*0012*/ 	.byte	0x2f, 0x74, 0x6d, 0x70, 0x2f, 0x63, 0x75, 0x74, 0x6c, 0x61, 0x73, 0x73, 0x5f, 0x73, 0x77, 0x65
        /*0022*/ 	.byte	0x65, 0x70, 0x5f, 0x73, 0x72, 0x63, 0x2f, 0x69, 0x6e, 0x63, 0x6c, 0x75, 0x64, 0x65, 0x2f, 0x63
        /*0032*/ 	.byte	0x75, 0x74, 0x6c, 0x61, 0x73, 0x73, 0x2f, 0x67, 0x65, 0x6d, 0x6d, 0x2f, 0x63, 0x6f, 0x6c, 0x6c
        /*0042*/ 	.byte	0x65, 0x63, 0x74, 0x69, 0x76, 0x65, 0x2f, 0x73, 0x6d, 0x39, 0x30, 0x5f, 0x6d, 0x6d, 0x61, 0x5f
        /*0052*/ 	.byte	0x74, 0x6d, 0x61, 0x5f, 0x67, 0x6d, 0x6d, 0x61, 0x5f, 0x73, 0x73, 0x5f, 0x77, 0x61, 0x72, 0x70
        /*0062*/ 	.byte	0x73, 0x70, 0x65, 0x63, 0x69, 0x61, 0x6c, 0x69, 0x7a, 0x65, 0x64, 0x2e, 0x68, 0x70, 0x70, 0x00
	.type		__unnamed_1,@object
	.size		__unnamed_1,(.L_0 - __unnamed_1)
__unnamed_1:
        /*0072*/ 	.byte	0x76, 0x6f, 0x69, 0x64, 0x20, 0x63, 0x75, 0x74, 0x6c, 0x61, 0x73, 0x73, 0x3a, 0x3a, 0x67, 0x65
        /* <DEDUP_REMOVED lines=180> */
        /*0bc2*/ 	.byte	0x74, 0x69, 0x74, 0x79, 0x5d, 0x00
.L_0:


//--------------------- .nv.shared._ZN7cutlass13device_kernelINS_4gemm6kernel13GemmUniversalIN4cute5tupleIJiiiiEEENS1_10collective13CollectiveMmaINS1_34MainloopSm90TmaGmmaWarpSpecializedILi4ENS5_IJNS4_1CILi1EEESB_SB_EEENS1_35KernelTmaWarpSpecializedCooperativeEEENS5_IJNSA_ILi128EEENSA_ILi256EEENSA_ILi32EEEEEENS_10bfloat16_tENS5_IJlSB_lEEESJ_SK_NS4_8TiledMMAINS4_8MMA_AtomIJNS4_4SM904GMMA28MMA_64x256x16_F32BF16BF16_SSILNSO_5MajorE0ELSQ_0ELNSO_7ScaleInE1ELSR_1EEEEEENS4_6LayoutINS5_IJNSA_ILi2EEESB_SB_EEENS5_IJSB_NSA_ILi0EEESX_EEEEENS5_IJNS4_10UnderscoreES10_S10_EEEEENS4_13SM90_TMA_LOADENS4_14ComposedLayoutINS4_7SwizzleILi2ELi4ELi3EEENS4_18smem_ptr_flag_bitsILi16EEENSU_INS5_IJNSA_ILi8EEESH_EEENS5_IJSH_SB_EEEEEEEvNS4_8identityES13_S1D_vS1E_EENS_8epilogue10collective6detail29Sm90TmaWarpSpecializedAdapterINS1H_15DefaultEpilogueISJ_SK_SK_NS1G_6thread17LinearCombinationISJ_Li1EffLNS1L_9ScaleType4KindE0ELNS_15FloatRoundStyleE2ESJ_EENS1_15EpilogueDefaultEEEEEvvEEEEvNT_6ParamsE --------------------------
	.section	.nv.shared._ZN7cutlass13device_kernelINS_4gemm6kernel13GemmUniversalIN4cute5tupleIJiiiiEEENS1_10collective13CollectiveMmaINS1_34MainloopSm90TmaGmmaWarpSpecializedILi4ENS5_IJNS4_1CILi1EEESB_SB_EEENS1_35KernelTmaWarpSpecializedCooperativeEEENS5_IJNSA_ILi128EEENSA_ILi256EEENSA_ILi32EEEEEENS_10bfloat16_tENS5_IJlSB_lEEESJ_SK_NS4_8TiledMMAINS4_8MMA_AtomIJNS4_4SM904GMMA28MMA_64x256x16_F32BF16BF16_SSILNSO_5MajorE0ELSQ_0ELNSO_7ScaleInE1ELSR_1EEEEEENS4_6LayoutINS5_IJNSA_ILi2EEESB_SB_EEENS5_IJSB_NSA_ILi0EEESX_EEEEENS5_IJNS4_10UnderscoreES10_S10_EEEEENS4_13SM90_TMA_LOADENS4_14ComposedLayoutINS4_7SwizzleILi2ELi4ELi3EEENS4_18smem_ptr_flag_bitsILi16EEENSU_INS5_IJNSA_ILi8EEESH_EEENS5_IJSH_SB_EEEEEEEvNS4_8identityES13_S1D_vS1E_EENS_8epilogue10collective6detail29Sm90TmaWarpSpecializedAdapterINS1H_15DefaultEpilogueISJ_SK_SK_NS1G_6thread17LinearCombinationISJ_Li1EffLNS1L_9ScaleType4KindE0ELNS_15FloatRoundStyleE2ESJ_EENS1_15EpilogueDefaultEEEEEvvEEEEvNT_6ParamsE,"aw",@nobits
	.sectionflags	@""
	.align	16
	.zero		1024


//--------------------- .nv.shared.reserved.0     --------------------------
	.section	.nv.shared.reserved.0,"aw",@nobits
	.weak		__nv_reservedSMEM_offset_0_alias
	.size		__nv_reservedSMEM_offset_0_alias, 0, 0
	.other		__nv_reservedSMEM_offset_0_alias,@"STO_CUDA_RESERVED_SHARED STV_DEFAULT"
__nv_reservedSMEM_offset_0_alias:
	.zero		0


//--------------------- .nv.global                --------------------------
	.section	.nv.global,"aw",@nobits
.nv.global:
	.type		_ZN40_INTERNAL_e45a64e2_4_k_cu_33c311d9_248504cute1_E,@object
	.size		_ZN40_INTERNAL_e45a64e2_4_k_cu_33c311d9_248504cute1_E,(_ZN40_INTERNAL_e45a64e2_4_k_cu_33c311d9_248504cuda3std3__45__cpo6cbeginE - _ZN40_INTERNAL_e45a64e2_4_k_cu_33c311d9_248504cute1_E)
_ZN40_INTERNAL_e45a64e2_4_k_cu_33c311d9_248504cute1_E:
	.zero		1
	.type		_ZN40_INTERNAL_e45a64e2_4_k_cu_33c311d9_248504cuda3std3__45__cpo6cbeginE,@object
	.size		_ZN40_INTERNAL_e45a64e2_4_k_cu_33c311d9_248504cuda3std3__45__cpo6cbeginE,(_ZN40_INTERNAL_e45a64e2_4_k_cu_33c311d9_248504cuda3std3__48in_placeE - _ZN40_INTERNAL_e45a64e2_4_k_cu_33c311d9_248504cuda3std3__45__cpo6cbeginE)
_ZN40_INTERNAL_e45a64e2_4_k_cu_33c311d9_248504cuda3std3__45__cpo6cbeginE:
	.zero		1
	.type		_ZN40_INTERNAL_e45a64e2_4_k_cu_33c311d9_248504cuda3std3__48in_placeE,@object
	.size		_ZN40_INTERNAL_e45a64e2_4_k_cu_33c311d9_248504cuda3std3__48in_placeE,(_ZN40_INTERNAL_e45a64e2_4_k_cu_33c311d9_248504cuda3std6ranges3__45__cpo9iter_moveE - _ZN40_INTERNAL_e45a64e2_4_k_cu_33c311d9_248504cuda3std3__48in_placeE)
_ZN40_INTERNAL_e45a64e2_4_k_cu_33c311d9_248504cuda3std3__48in_placeE:
	.zero		1
	.type		_ZN40_INTERNAL_e45a64e2_4_k_cu_33c311d9_248504cuda3std6ranges3__45__cpo9iter_moveE,@object
	.size		_ZN40_INTERNAL_e45a64e2_4_k_cu_33c311d9_248504cuda3std6ranges3__45__cpo9iter_moveE,(_ZN40_INTERNAL_e45a64e2_4_k_cu_33c311d9_248504cuda3std3__45__cpo5beginE - _ZN40_INTERNAL_e45a64e2_4_k_cu_33c311d9_248504cuda3std6ranges3__45__cpo9iter_moveE)
_ZN40_INTERNAL_e45a64e2_4_k_cu_33c311d9_248504cuda3std6ranges3__45__cpo9iter_moveE:
	.zero		1
	.type		_ZN40_INTERNAL_e45a64e2_4_k_cu_33c311d9_248504cuda3std3__45__cpo5beginE,@object
	.size		_ZN40_INTERNAL_e45a64e2_4_k_cu_33c311d9_248504cuda3std3__45__cpo5beginE,(_ZN40_INTERNAL_e45a64e2_4_k_cu_33c311d9_248504cuda3std3__442_GLOBAL__N__e45a64e2_4_k_cu_33c311d9_248506ignoreE - _ZN40_INTERNAL_e45a64e2_4_k_cu_33c311d9_248504cuda3std3__45__cpo5beginE)
_ZN40_INTERNAL_e45a64e2_4_k_cu_33c311d9_248504cuda3std3__45__cpo5beginE:
	.zero		1
	.type		_ZN40_INTERNAL_e45a64e2_4_k_cu_33c311d9_248504cuda3std3__442_GLOBAL__N__e45a64e2_4_k_cu_33c311d9_248506ignoreE,@object
	.size		_ZN40_INTERNAL_e45a64e2_4_k_cu_33c311d9_248504cuda3std3__442_GLOBAL__N__e45a64e2_4_k_cu_33c311d9_248506ignoreE,(_ZN40_INTERNAL_e45a64e2_4_k_cu_33c311d9_248504cute7productE - _ZN40_INTERNAL_e45a64e2_4_k_cu_33c311d9_248504cuda3std3__442_GLOBAL__N__e45a64e2_4_k_cu_33c311d9_248506ignoreE)
_ZN40_INTERNAL_e45a64e2_4_k_cu_33c311d9_248504cuda3std3__442_GLOBAL__N__e45a64e2_4_k_cu_33c311d9_248506ignoreE:
	.zero		1
	.type		_ZN40_INTERNAL_e45a64e2_4_k_cu_33c311d9_248504cute7productE,@object
	.size		_ZN40_INTERNAL_e45a64e2_4_k_cu_33c311d9_248504cute7productE,(_ZN40_INTERNAL_e45a64e2_4_k_cu_33c311d9_248504cuda3std3__45__cpo3endE - _ZN40_INTERNAL_e45a64e2_4_k_cu_33c311d9_248504cute7productE)
_ZN40_INTERNAL_e45a64e2_4_k_cu_33c311d9_248504cute7productE:
	.zero		1
	.type		_ZN40_INTERNAL_e45a64e2_4_k_cu_33c311d9_248504cuda3std3__45__cpo3endE,@object
	.size		_ZN40_INTERNAL_e45a64e2_4_k_cu_33c311d9_248504cuda3std3__45__cpo3endE,(_ZN40_INTERNAL_e45a64e2_4_k_cu_33c311d9_248504cuda3std3__419piecewise_constructE - _ZN40_INTERNAL_e45a64e2_4_k_cu_33c311d9_248504cuda3std3__45__cpo3endE)
_ZN40_INTERNAL_e45a64e2_4_k_cu_33c311d9_248504cuda3std3__45__cpo3endE:
	.zero		1
	.type		_ZN40_INTERNAL_e45a64e2_4_k_cu_33c311d9_248504cuda3std3__419piecewise_constructE,@object
	.size		_ZN40_INTERNAL_e45a64e2_4_k_cu_33c311d9_248504cuda3std3__419piecewise_constructE,(_ZN40_INTERNAL_e45a64e2_4_k_cu_33c311d9_248504cuda3std3__45__cpo4cendE - _ZN40_INTERNAL_e45a64e2_4_k_cu_33c311d9_248504cuda3std3__419piecewise_constructE)
_ZN40_INTERNAL_e45a64e2_4_k_cu_33c311d9_248504cuda3std3__419piecewise_constructE:
	.zero		1
	.type		_ZN40_INTERNAL_e45a64e2_4_k_cu_33c311d9_248504cuda3std3__45__cpo4cendE,@object
	.size		_ZN40_INTERNAL_e45a64e2_4_k_cu_33c311d9_248504cuda3std3__45__cpo4cendE,(_ZN40_INTERNAL_e45a64e2_4_k_cu_33c311d9_248504cuda3std6ranges3__45__cpo4swapE - _ZN40_INTERNAL_e45a64e2_4_k_cu_33c311d9_248504cuda3std3__45__cpo4cendE)
_ZN40_INTERNAL_e45a64e2_4_k_cu_33c311d9_248504cuda3std3__45__cpo4cendE:
	.zero		1
	.type		_ZN40_INTERNAL_e45a64e2_4_k_cu_33c311d9_248504cuda3std6ranges3__45__cpo4swapE,@object
	.size		_ZN40_INTERNAL_e45a64e2_4_k_cu_33c311d9_248504cuda3std6ranges3__45__cpo4swapE,(.L_8 - _ZN40_INTERNAL_e45a64e2_4_k_cu_33c311d9_248504cuda3std6ranges3__45__cpo4swapE)
_ZN40_INTERNAL_e45a64e2_4_k_cu_33c311d9_248504cuda3std6ranges3__45__cpo4swapE:
	.zero		1
.L_8:


//--------------------- .nv.constant0._ZN7cutlass13device_kernelINS_4gemm6kernel13GemmUniversalIN4cute5tupleIJiiiiEEENS1_10collective13CollectiveMmaINS1_34MainloopSm90TmaGmmaWarpSpecializedILi4ENS5_IJNS4_1CILi1EEESB_SB_EEENS1_35KernelTmaWarpSpecializedCooperativeEEENS5_IJNSA_ILi128EEENSA_ILi256EEENSA_ILi32EEEEEENS_10bfloat16_tENS5_IJlSB_lEEESJ_SK_NS4_8TiledMMAINS4_8MMA_AtomIJNS4_4SM904GMMA28MMA_64x256x16_F32BF16BF16_SSILNSO_5MajorE0ELSQ_0ELNSO_7ScaleInE1ELSR_1EEEEEENS4_6LayoutINS5_IJNSA_ILi2EEESB_SB_EEENS5_IJSB_NSA_ILi0EEESX_EEEEENS5_IJNS4_10UnderscoreES10_S10_EEEEENS4_13SM90_TMA_LOADENS4_14ComposedLayoutINS4_7SwizzleILi2ELi4ELi3EEENS4_18smem_ptr_flag_bitsILi16EEENSU_INS5_IJNSA_ILi8EEESH_EEENS5_IJSH_SB_EEEEEEEvNS4_8identityES13_S1D_vS1E_EENS_8epilogue10collective6detail29Sm90TmaWarpSpecializedAdapterINS1H_15DefaultEpilogueISJ_SK_SK_NS1G_6thread17LinearCombinationISJ_Li1EffLNS1L_9ScaleType4KindE0ELNS_15FloatRoundStyleE2ESJ_EENS1_15EpilogueDefaultEEEEEvvEEEEvNT_6ParamsE --------------------------
	.section	.nv.constant0._ZN7cutlass13device_kernelINS_4gemm6kernel13GemmUniversalIN4cute5tupleIJiiiiEEENS1_10collective13CollectiveMmaINS1_34MainloopSm90TmaGmmaWarpSpecializedILi4ENS5_IJNS4_1CILi1EEESB_SB_EEENS1_35KernelTmaWarpSpecializedCooperativeEEENS5_IJNSA_ILi128EEENSA_ILi256EEENSA_ILi32EEEEEENS_10bfloat16_tENS5_IJlSB_lEEESJ_SK_NS4_8TiledMMAINS4_8MMA_AtomIJNS4_4SM904GMMA28MMA_64x256x16_F32BF16BF16_SSILNSO_5MajorE0ELSQ_0ELNSO_7ScaleInE1ELSR_1EEEEEENS4_6LayoutINS5_IJNSA_ILi2EEESB_SB_EEENS5_IJSB_NSA_ILi0EEESX_EEEEENS5_IJNS4_10UnderscoreES10_S10_EEEEENS4_13SM90_TMA_LOADENS4_14ComposedLayoutINS4_7SwizzleILi2ELi4ELi3EEENS4_18smem_ptr_flag_bitsILi16EEENSU_INS5_IJNSA_ILi8EEESH_EEENS5_IJSH_SB_EEEEEEEvNS4_8identityES13_S1D_vS1E_EENS_8epilogue10collective6detail29Sm90TmaWarpSpecializedAdapterINS1H_15DefaultEpilogueISJ_SK_SK_NS1G_6thread17LinearCombinationISJ_Li1EffLNS1L_9ScaleType4KindE0ELNS_15FloatRoundStyleE2ESJ_EENS1_15EpilogueDefaultEEEEEvvEEEEvNT_6ParamsE,"a",@progbits
	.sectionflags	@""
	.align	4
.nv.constant0._ZN7cutlass13device_kernelINS_4gemm6kernel13GemmUniversalIN4cute5tupleIJiiiiEEENS1_10collective13CollectiveMmaINS1_34MainloopSm90TmaGmmaWarpSpecializedILi4ENS5_IJNS4_1CILi1EEESB_SB_EEENS1_35KernelTmaWarpSpecializedCooperativeEEENS5_IJNSA_ILi128EEENSA_ILi256EEENSA_ILi32EEEEEENS_10bfloat16_tENS5_IJlSB_lEEESJ_SK_NS4_8TiledMMAINS4_8MMA_AtomIJNS4_4SM904GMMA28MMA_64x256x16_F32BF16BF16_SSILNSO_5MajorE0ELSQ_0ELNSO_7ScaleInE1ELSR_1EEEEEENS4_6LayoutINS5_IJNSA_ILi2EEESB_SB_EEENS5_IJSB_NSA_ILi0EEESX_EEEEENS5_IJNS4_10UnderscoreES10_S10_EEEEENS4_13SM90_TMA_LOADENS4_14ComposedLayoutINS4_7SwizzleILi2ELi4ELi3EEENS4_18smem_ptr_flag_bitsILi16EEENSU_INS5_IJNSA_ILi8EEESH_EEENS5_IJSH_SB_EEEEEEEvNS4_8identityES13_S1D_vS1E_EENS_8epilogue10collective6detail29Sm90TmaWarpSpecializedAdapterINS1H_15DefaultEpilogueISJ_SK_SK_NS1G_6thread17LinearCombinationISJ_Li1EffLNS1L_9ScaleType4KindE0ELNS_15FloatRoundStyleE2ESJ_EENS1_15EpilogueDefaultEEEEEvvEEEEvNT_6ParamsE:
	.zero		1664


//--------------------- SYMBOLS --------------------------

	.type		.nv.reservedSmem.offset0,@object
	.size		.nv.reservedSmem.offset0,0x4
	.type		__assertfail,@function
